	.target	sm_90a

	.elftype	@"ET_EXEC"


//--------------------- .note.nv.tkinfo           --------------------------
	.section	.note.nv.tkinfo,"",@"SHT_NOTE"
	.sectionflags	@"SHF_NOTE_NV_TKINFO"
	.tkinfo
        /*0018*/ 	.word	0x00000002
        /*0030*/ 	.string	""
        /*0030*/ 	.string	"ptxas"
        /*0030*/ 	.string	"Cuda compilation tools, release 13.0, V13.0.88"
        /*0030*/ 	.string	"Build cuda_13.0.r13.0/compiler.36424714_0"
        /*0030*/ 	.string	"-arch sm_90a -m 64 "



//--------------------- .note.nv.cuinfo           --------------------------
	.section	.note.nv.cuinfo,"",@"SHT_NOTE"
	.sectionflags	@"SHF_NOTE_NV_CUINFO"
        /*0018*/ 	.short	0x0002
        /*001a*/ 	.short	0x005a
        /*001c*/ 	.short	0x0082
	.zero		2


//--------------------- .nv.info                  --------------------------
	.section	.nv.info,"",@"SHT_CUDA_INFO"
	.align	4


	//----- nvinfo : EIATTR_REGCOUNT
	.align		4
        /*0000*/ 	.byte	0x04, 0x2f
        /*0002*/ 	.short	(.L_15 - .L_14)
	.align		4
.L_14:
        /*0004*/ 	.word	index@(_ZN7cutlass13device_kernelINS_4gemm6kernel13GemmUniversalIN4cute5tupleIJiiiiEEENS1_10collective13CollectiveMmaINS1_34MainloopSm90TmaGmmaWarpSpecializedILi4ENS5_IJNS4_1CILi1EEESB_SB_EEENS1_35KernelTmaWarpSpecializedCooperativeEEENS5_IJNSA_ILi256EEENSA_ILi160EEENSA_ILi64EEEEEENS_6half_tENS5_IJlSB_lEEESJ_SK_NS4_8TiledMMAINS4_8MMA_AtomIJNS4_4SM904GMMA25MMA_64x32x16_F32F16F16_SSILNSO_5MajorE0ELSQ_0ELNSO_7ScaleInE1ELSR_1EEEEEENS4_6LayoutINS5_IJNSA_ILi2EEESB_SB_EEENS5_IJSB_NSA_ILi0EEESX_EEEEENS5_IJNS4_10UnderscoreES10_S10_EEEEENS4_13SM90_TMA_LOADENS4_14ComposedLayoutINS4_7SwizzleILi3ELi4ELi3EEENS4_18smem_ptr_flag_bitsILi16EEENSU_INS5_IJNSA_ILi8EEESH_EEENS5_IJSH_SB_EEEEEEEvNS4_8identityES13_S1D_vS1E_EENS_8epilogue10collective6detail29Sm90TmaWarpSpecializedAdapterINS1H_15DefaultEpilogueISJ_SK_SK_NS1G_6thread17LinearCombinationISJ_Li1EffLNS1L_9ScaleType4KindE0ELNS_15FloatRoundStyleE2ESJ_EENS1_15EpilogueDefaultEEEEEvvEEEEvNT_6ParamsE)
        /*0008*/ 	.word	0x000000a8


	//----- nvinfo : EIATTR_FRAME_SIZE
	.align		4
.L_15:
        /*000c*/ 	.byte	0x04, 0x11
        /*000e*/ 	.short	(.L_17 - .L_16)
	.align		4
.L_16:
        /*0010*/ 	.word	index@(_ZN7cutlass13device_kernelINS_4gemm6kernel13GemmUniversalIN4cute5tupleIJiiiiEEENS1_10collective13CollectiveMmaINS1_34MainloopSm90TmaGmmaWarpSpecializedILi4ENS5_IJNS4_1CILi1EEESB_SB_EEENS1_35KernelTmaWarpSpecializedCooperativeEEENS5_IJNSA_ILi256EEENSA_ILi160EEENSA_ILi64EEEEEENS_6half_tENS5_IJlSB_lEEESJ_SK_NS4_8TiledMMAINS4_8MMA_AtomIJNS4_4SM904GMMA25MMA_64x32x16_F32F16F16_SSILNSO_5MajorE0ELSQ_0ELNSO_7ScaleInE1ELSR_1EEEEEENS4_6LayoutINS5_IJNSA_ILi2EEESB_SB_EEENS5_IJSB_NSA_ILi0EEESX_EEEEENS5_IJNS4_10UnderscoreES10_S10_EEEEENS4_13SM90_TMA_LOADENS4_14ComposedLayoutINS4_7SwizzleILi3ELi4ELi3EEENS4_18smem_ptr_flag_bitsILi16EEENSU_INS5_IJNSA_ILi8EEESH_EEENS5_IJSH_SB_EEEEEEEvNS4_8identityES13_S1D_vS1E_EENS_8epilogue10collective6detail29Sm90TmaWarpSpecializedAdapterINS1H_15DefaultEpilogueISJ_SK_SK_NS1G_6thread17LinearCombinationISJ_Li1EffLNS1L_9ScaleType4KindE0ELNS_15FloatRoundStyleE2ESJ_EENS1_15EpilogueDefaultEEEEEvvEEEEvNT_6ParamsE)
        /*0014*/ 	.word	0x00000000


	//----- nvinfo : EIATTR_MIN_STACK_SIZE
	.align		4
.L_17:
        /*0018*/ 	.byte	0x04, 0x12
        /*001a*/ 	.short	(.L_19 - .L_18)
	.align		4
.L_18:
        /*001c*/ 	.word	index@(_ZN7cutlass13device_kernelINS_4gemm6kernel13GemmUniversalIN4cute5tupleIJiiiiEEENS1_10collective13CollectiveMmaINS1_34MainloopSm90TmaGmmaWarpSpecializedILi4ENS5_IJNS4_1CILi1EEESB_SB_EEENS1_35KernelTmaWarpSpecializedCooperativeEEENS5_IJNSA_ILi256EEENSA_ILi160EEENSA_ILi64EEEEEENS_6half_tENS5_IJlSB_lEEESJ_SK_NS4_8TiledMMAINS4_8MMA_AtomIJNS4_4SM904GMMA25MMA_64x32x16_F32F16F16_SSILNSO_5MajorE0ELSQ_0ELNSO_7ScaleInE1ELSR_1EEEEEENS4_6LayoutINS5_IJNSA_ILi2EEESB_SB_EEENS5_IJSB_NSA_ILi0EEESX_EEEEENS5_IJNS4_10UnderscoreES10_S10_EEEEENS4_13SM90_TMA_LOADENS4_14ComposedLayoutINS4_7SwizzleILi3ELi4ELi3EEENS4_18smem_ptr_flag_bitsILi16EEENSU_INS5_IJNSA_ILi8EEESH_EEENS5_IJSH_SB_EEEEEEEvNS4_8identityES13_S1D_vS1E_EENS_8epilogue10collective6detail29Sm90TmaWarpSpecializedAdapterINS1H_15DefaultEpilogueISJ_SK_SK_NS1G_6thread17LinearCombinationISJ_Li1EffLNS1L_9ScaleType4KindE0ELNS_15FloatRoundStyleE2ESJ_EENS1_15EpilogueDefaultEEEEEvvEEEEvNT_6ParamsE)
        /*0020*/ 	.word	0x00000000
.L_19:


//--------------------- .nv.compat                --------------------------
	.section	.nv.compat,"",@"SHT_CUDA_COMPAT_INFO"
	.align	4
        /*0000*/ 	.byte	0x02, 0x09, 0x01, 0x00, 0x02, 0x02, 0x04, 0x00, 0x02, 0x05, 0x05, 0x00, 0x03, 0x07, 0x01, 0x01
        /*0010*/ 	.byte	0x02, 0x03, 0x01, 0x00, 0x02, 0x06, 0x01, 0x00, 0x04, 0x0b, 0x08, 0x00, 0x00, 0x00, 0x00, 0x00
        /*0020*/ 	.byte	0x00, 0x00, 0x00, 0x00


//--------------------- .nv.info._ZN7cutlass13device_kernelINS_4gemm6kernel13GemmUniversalIN4cute5tupleIJiiiiEEENS1_10collective13CollectiveMmaINS1_34MainloopSm90TmaGmmaWarpSpecializedILi4ENS5_IJNS4_1CILi1EEESB_SB_EEENS1_35KernelTmaWarpSpecializedCooperativeEEENS5_IJNSA_ILi256EEENSA_ILi160EEENSA_ILi64EEEEEENS_6half_tENS5_IJlSB_lEEESJ_SK_NS4_8TiledMMAINS4_8MMA_AtomIJNS4_4SM904GMMA25MMA_64x32x16_F32F16F16_SSILNSO_5MajorE0ELSQ_0ELNSO_7ScaleInE1ELSR_1EEEEEENS4_6LayoutINS5_IJNSA_ILi2EEESB_SB_EEENS5_IJSB_NSA_ILi0EEESX_EEEEENS5_IJNS4_10UnderscoreES10_S10_EEEEENS4_13SM90_TMA_LOADENS4_14ComposedLayoutINS4_7SwizzleILi3ELi4ELi3EEENS4_18smem_ptr_flag_bitsILi16EEENSU_INS5_IJNSA_ILi8EEESH_EEENS5_IJSH_SB_EEEEEEEvNS4_8identityES13_S1D_vS1E_EENS_8epilogue10collective6detail29Sm90TmaWarpSpecializedAdapterINS1H_15DefaultEpilogueISJ_SK_SK_NS1G_6thread17LinearCombinationISJ_Li1EffLNS1L_9ScaleType4KindE0ELNS_15FloatRoundStyleE2ESJ_EENS1_15EpilogueDefaultEEEEEvvEEEEvNT_6ParamsE --------------------------
	.section	.nv.info._ZN7cutlass13device_kernelINS_4gemm6kernel13GemmUniversalIN4cute5tupleIJiiiiEEENS1_10collective13CollectiveMmaINS1_34MainloopSm90TmaGmmaWarpSpecializedILi4ENS5_IJNS4_1CILi1EEESB_SB_EEENS1_35KernelTmaWarpSpecializedCooperativeEEENS5_IJNSA_ILi256EEENSA_ILi160EEENSA_ILi64EEEEEENS_6half_tENS5_IJlSB_lEEESJ_SK_NS4_8TiledMMAINS4_8MMA_AtomIJNS4_4SM904GMMA25MMA_64x32x16_F32F16F16_SSILNSO_5MajorE0ELSQ_0ELNSO_7ScaleInE1ELSR_1EEEEEENS4_6LayoutINS5_IJNSA_ILi2EEESB_SB_EEENS5_IJSB_NSA_ILi0EEESX_EEEEENS5_IJNS4_10UnderscoreES10_S10_EEEEENS4_13SM90_TMA_LOADENS4_14ComposedLayoutINS4_7SwizzleILi3ELi4ELi3EEENS4_18smem_ptr_flag_bitsILi16EEENSU_INS5_IJNSA_ILi8EEESH_EEENS5_IJSH_SB_EEEEEEEvNS4_8identityES13_S1D_vS1E_EENS_8epilogue10collective6detail29Sm90TmaWarpSpecializedAdapterINS1H_15DefaultEpilogueISJ_SK_SK_NS1G_6thread17LinearCombinationISJ_Li1EffLNS1L_9ScaleType4KindE0ELNS_15FloatRoundStyleE2ESJ_EENS1_15EpilogueDefaultEEEEEvvEEEEvNT_6ParamsE,"",@"SHT_CUDA_INFO"
	.sectionflags	@""
	.align	4


	//----- nvinfo : EIATTR_CUDA_API_VERSION
	.align		4
        /*0000*/ 	.byte	0x04, 0x37
        /*0002*/ 	.short	(.L_21 - .L_20)
.L_20:
        /*0004*/ 	.word	0x00000082


	//----- nvinfo : EIATTR_KPARAM_INFO
	.align		4
.L_21:
        /*0008*/ 	.byte	0x04, 0x17
        /*000a*/ 	.short	(.L_23 - .L_22)
.L_22:
        /*000c*/ 	.word	0x00000000
        /*0010*/ 	.short	0x0000
        /*0012*/ 	.short	0x0070
        /*0014*/ 	.byte	0x00, 0xf0, 0x01, 0x10


	//----- nvinfo : EIATTR_SPARSE_MMA_MASK
	.align		4
.L_23:
        /*0018*/ 	.byte	0x03, 0x50
        /*001a*/ 	.short	0x0000


	//----- nvinfo : EIATTR_MAXREG_COUNT
	.align		4
        /*001c*/ 	.byte	0x03, 0x1b
        /*001e*/ 	.short	0x00a8


	//----- nvinfo : EIATTR_NUM_BARRIERS
	.align		4
        /*0020*/ 	.byte	0x02, 0x4c
        /*0022*/ 	.byte	0x01
	.zero		1


	//----- nvinfo : EIATTR_EXTERNS
	.align		4
        /*0024*/ 	.byte	0x04, 0x0f
        /*0026*/ 	.short	(.L_25 - .L_24)


	//   ....[0]....
	.align		4
.L_24:
        /*0028*/ 	.word	index@(__assertfail)


	//----- nvinfo : EIATTR_MERCURY_ISA_VERSION
	.align		4
.L_25:
        /*002c*/ 	.byte	0x03, 0x5f
        /*002e*/ 	.short	0x0101


	//----- nvinfo : EIATTR_INT_WARP_WIDE_INSTR_OFFSETS
	.align		4
        /*0030*/ 	.byte	0x04, 0x31
        /*0032*/ 	.short	(.L_27 - .L_26)


	//   ....[0]....
.L_26:
        /*0034*/ 	.word	0x000004f0


	//   ....[1]....
        /*0038*/ 	.word	0x00000500


	//   ....[2]....
        /*003c*/ 	.word	0x00000590


	//----- nvinfo : EIATTR_COOP_GROUP_MASK_REGIDS
	.align		4
.L_27:
        /*0040*/ 	.byte	0x04, 0x29
        /*0042*/ 	.short	(.L_29 - .L_28)


	//   ....[0]....
.L_28:
        /*0044*/ 	.word	0xffffffff


	//   ....[1]....
        /*0048*/ 	.word	0xffffffff


	//   ....[2]....
        /*004c*/ 	.word	0xffffffff


	//   ....[3]....
        /*0050*/ 	.word	0xffffffff


	//   ....[4]....
        /*0054*/ 	.word	0xffffffff


	//----- nvinfo : EIATTR_COOP_GROUP_INSTR_OFFSETS
	.align		4
.L_29:
        /*0058*/ 	.byte	0x04, 0x28
        /*005a*/ 	.short	(.L_31 - .L_30)


	//   ....[0]....
.L_30:
        /*005c*/ 	.word	0x00000060


	//   ....[1]....
        /*0060*/ 	.word	0x00000070


	//   ....[2]....
        /*0064*/ 	.word	0x00000190


	//   ....[3]....
        /*0068*/ 	.word	0x000003a0


	//   ....[4]....
        /*006c*/ 	.word	0x00001120


	//----- nvinfo : EIATTR_REG_RECONFIG
	.align		4
.L_31:
        /*0070*/ 	.byte	0x01, 0x54
	.zero		2


	//----- nvinfo : EIATTR_SYSCALL_OFFSETS
	.align		4
        /*0074*/ 	.byte	0x04, 0x46
        /*0076*/ 	.short	(.L_33 - .L_32)


	//   ....[0]....
.L_32:
        /*0078*/ 	.word	0x000012e0


	//----- nvinfo : EIATTR_MBARRIER_INSTR_OFFSETS
	.align		4
.L_33:
        /*007c*/ 	.byte	0x04, 0x39
        /*007e*/ 	.short	(.L_35 - .L_34)


	//   ....[0]....
.L_34:
        /*0080*/ 	.word	0x00000310
        /*0084*/ 	.word	0x000000ff
        /*0088*/ 	.word	0x00000000
        /*008c*/ 	.short	0x0100
        /*008e*/ 	.byte	0x08
	.zero		1


	//   ....[1]....
        /*0090*/ 	.word	0x00000320
        /*0094*/ 	.word	0x000000ff
        /*0098*/ 	.word	0x00000020
        /*009c*/ 	.short	0x0100
        /*009e*/ 	.byte	0x08
	.zero		1


	//   ....[2]....
        /*00a0*/ 	.word	0x00000330
        /*00a4*/ 	.word	0x000000ff
        /*00a8*/ 	.word	0x00000008
        /*00ac*/ 	.short	0x0100
        /*00ae*/ 	.byte	0x08
	.zero		1


	//   ....[3]....
        /*00b0*/ 	.word	0x00000340
        /*00b4*/ 	.word	0x000000ff
        /*00b8*/ 	.word	0x00000028
        /*00bc*/ 	.short	0x0100
        /*00be*/ 	.byte	0x08
	.zero		1


	//   ....[4]....
        /*00c0*/ 	.word	0x00000350
        /*00c4*/ 	.word	0x000000ff
        /*00c8*/ 	.word	0x00000010
        /*00cc*/ 	.short	0x0100
        /*00ce*/ 	.byte	0x08
	.zero		1


	//   ....[5]....
        /*00d0*/ 	.word	0x00000360
        /*00d4*/ 	.word	0x000000ff
        /*00d8*/ 	.word	0x00000030
        /*00dc*/ 	.short	0x0100
        /*00de*/ 	.byte	0x08
	.zero		1


	//   ....[6]....
        /*00e0*/ 	.word	0x00000370
        /*00e4*/ 	.word	0x000000ff
        /*00e8*/ 	.word	0x00000018
        /*00ec*/ 	.short	0x0100
        /*00ee*/ 	.byte	0x08
	.zero		1


	//   ....[7]....
        /*00f0*/ 	.word	0x00000380
        /*00f4*/ 	.word	0x000000ff
        /*00f8*/ 	.word	0x00000038
        /*00fc*/ 	.short	0x0100
        /*00fe*/ 	.byte	0x08
	.zero		1


	//   ....[8]....
        /*0100*/ 	.word	0x00000610
        /*0104*/ 	.word	0x000000ff
        /*0108*/ 	.word	0x00000050
        /*010c*/ 	.short	0x0100
        /*010e*/ 	.byte	0x10
	.zero		1


	//   ....[9]....
        /*0110*/ 	.word	0x00000680
        /*0114*/ 	.word	0x000000ff
        /*0118*/ 	.word	0x00000058
        /*011c*/ 	.short	0x0100
        /*011e*/ 	.byte	0x10
	.zero		1


	//   ....[10]....
        /*0120*/ 	.word	0x00001370
        /*0124*/ 	.word	0x00000003
        /*0128*/ 	.word	0x00000000
        /*012c*/ 	.short	0x010a
        /*012e*/ 	.byte	0x3f
	.zero		1


	//   ....[11]....
        /*0130*/ 	.word	0x000013b0
        /*0134*/ 	.word	0x00000003
        /*0138*/ 	.word	0x00000000
        /*013c*/ 	.short	0x010a
        /*013e*/ 	.byte	0x3f
	.zero		1


	//   ....[12]....
        /*0140*/ 	.word	0x000024b0
        /*0144*/ 	.word	0x000000ff
        /*0148*/ 	.word	0x00000000
        /*014c*/ 	.short	0x010a
        /*014e*/ 	.byte	0x04
	.zero		1


	//   ....[13]....
        /*0150*/ 	.word	0x000024f0
        /*0154*/ 	.word	0x000000ff
        /*0158*/ 	.word	0x00000000
        /*015c*/ 	.short	0x010a
        /*015e*/ 	.byte	0x04
	.zero		1


	//   ....[14]....
        /*0160*/ 	.word	0x000034e0
        /*0164*/ 	.word	0x000000ff
        /*0168*/ 	.word	0x00000000
        /*016c*/ 	.short	0x0101
        /*016e*/ 	.byte	0x04
	.zero		1


	//   ....[15]....
        /*0170*/ 	.word	0x00003690
        /*0174*/ 	.word	0x000000ff
        /*0178*/ 	.word	0x00000000
        /*017c*/ 	.short	0x0101
        /*017e*/ 	.byte	0x04
	.zero		1


	//   ....[16]....
        /*0180*/ 	.word	0x0000e7b0
        /*0184*/ 	.word	0x0000000d
        /*0188*/ 	.word	0x00000020
        /*018c*/ 	.short	0x010a
        /*018e*/ 	.byte	0x3f
	.zero		1


	//   ....[17]....
        /*0190*/ 	.word	0x0000eb90
        /*0194*/ 	.word	0x00000003
        /*0198*/ 	.word	0x00000058
        /*019c*/ 	.short	0x0101
        /*019e*/ 	.byte	0x3f
	.zero		1


	//   ....[18]....
        /*01a0*/ 	.word	0x0000f2e0
        /*01a4*/ 	.word	0x00000007
        /*01a8*/ 	.word	0x00000000
        /*01ac*/ 	.short	0x010a
        /*01ae*/ 	.byte	0x3f
	.zero		1


	//   ....[19]....
        /*01b0*/ 	.word	0x0000f360
        /*01b4*/ 	.word	0x00000009
        /*01b8*/ 	.word	0x00000000
        /*01bc*/ 	.short	0x010a
        /*01be*/ 	.byte	0x3f
	.zero		1


	//   ....[20]....
        /*01c0*/ 	.word	0x0000f3f0
        /*01c4*/ 	.word	0x00000006
        /*01c8*/ 	.word	0x00000000
        /*01cc*/ 	.short	0x010a
        /*01ce*/ 	.byte	0x3f
	.zero		1


	//   ....[21]....
        /*01d0*/ 	.word	0x0000f480
        /*01d4*/ 	.word	0x00000003
        /*01d8*/ 	.word	0x00000000
        /*01dc*/ 	.short	0x010a
        /*01de*/ 	.byte	0x3f
	.zero		1


	//   ....[22]....
        /*01e0*/ 	.word	0x0000f4e0
        /*01e4*/ 	.word	0x00000003
        /*01e8*/ 	.word	0x00000000
        /*01ec*/ 	.short	0x010a
        /*01ee*/ 	.byte	0x3f
	.zero		1


	//   ....[23]....
        /*01f0*/ 	.word	0x0000f540
        /*01f4*/ 	.word	0x00000005
        /*01f8*/ 	.word	0x00000000
        /*01fc*/ 	.short	0x010a
        /*01fe*/ 	.byte	0x3f
	.zero		1


	//   ....[24]....
        /*0200*/ 	.word	0x0000f610
        /*0204*/ 	.word	0x0000000d
        /*0208*/ 	.word	0x00000020
        /*020c*/ 	.short	0x010a
        /*020e*/ 	.byte	0x3f
	.zero		1


	//   ....[25]....
        /*0210*/ 	.word	0x0000f6e0
        /*0214*/ 	.word	0x00000007
        /*0218*/ 	.word	0x00000000
        /*021c*/ 	.short	0x010a
        /*021e*/ 	.byte	0x3f
	.zero		1


	//   ....[26]....
        /*0220*/ 	.word	0x0000f730
        /*0224*/ 	.word	0x00000009
        /*0228*/ 	.word	0x00000000
        /*022c*/ 	.short	0x010a
        /*022e*/ 	.byte	0x3f
	.zero		1


	//   ....[27]....
        /*0230*/ 	.word	0x0000f780
        /*0234*/ 	.word	0x00000006
        /*0238*/ 	.word	0x00000000
        /*023c*/ 	.short	0x010a
        /*023e*/ 	.byte	0x3f
	.zero		1


	//----- nvinfo : EIATTR_NUM_MBARRIERS
	.align		4
.L_35:
        /*0240*/ 	.byte	0x03, 0x38
        /*0242*/ 	.short	0x000a


	//----- nvinfo : EIATTR_EXIT_INSTR_OFFSETS
	.align		4
        /*0244*/ 	.byte	0x04, 0x1c
        /*0246*/ 	.short	(.L_37 - .L_36)


	//   ....[0]....
.L_36:
        /*0248*/ 	.word	0x000006e0


	//   ....[1]....
        /*024c*/ 	.word	0x00001050


	//   ....[2]....
        /*0250*/ 	.word	0x0000dd60


	//   ....[3]....
        /*0254*/ 	.word	0x0000e450


	//   ....[4]....
        /*0258*/ 	.word	0x0000f4d0


	//----- nvinfo : EIATTR_MAX_THREADS
	.align		4
.L_37:
        /*025c*/ 	.byte	0x04, 0x05
        /*025e*/ 	.short	(.L_39 - .L_38)
.L_38:
        /*0260*/ 	.word	0x00000180
        /*0264*/ 	.word	0x00000001
        /*0268*/ 	.word	0x00000001


	//----- nvinfo : EIATTR_CRS_STACK_SIZE
	.align		4
.L_39:
        /*026c*/ 	.byte	0x04, 0x1e
        /*026e*/ 	.short	(.L_41 - .L_40)
.L_40:
        /*0270*/ 	.word	0x00000000


	//----- nvinfo : EIATTR_CBANK_PARAM_SIZE
	.align		4
.L_41:
        /*0274*/ 	.byte	0x03, 0x19
        /*0276*/ 	.short	0x0470


	//----- nvinfo : EIATTR_PARAM_CBANK
	.align		4
        /*0278*/ 	.byte	0x04, 0x0a
        /*027a*/ 	.short	(.L_43 - .L_42)
	.align		4
.L_42:
        /*027c*/ 	.word	index@(.nv.constant0._ZN7cutlass13device_kernelINS_4gemm6kernel13GemmUniversalIN4cute5tupleIJiiiiEEENS1_10collective13CollectiveMmaINS1_34MainloopSm90TmaGmmaWarpSpecializedILi4ENS5_IJNS4_1CILi1EEESB_SB_EEENS1_35KernelTmaWarpSpecializedCooperativeEEENS5_IJNSA_ILi256EEENSA_ILi160EEENSA_ILi64EEEEEENS_6half_tENS5_IJlSB_lEEESJ_SK_NS4_8TiledMMAINS4_8MMA_AtomIJNS4_4SM904GMMA25MMA_64x32x16_F32F16F16_SSILNSO_5MajorE0ELSQ_0ELNSO_7ScaleInE1ELSR_1EEEEEENS4_6LayoutINS5_IJNSA_ILi2EEESB_SB_EEENS5_IJSB_NSA_ILi0EEESX_EEEEENS5_IJNS4_10UnderscoreES10_S10_EEEEENS4_13SM90_TMA_LOADENS4_14ComposedLayoutINS4_7SwizzleILi3ELi4ELi3EEENS4_18smem_ptr_flag_bitsILi16EEENSU_INS5_IJNSA_ILi8EEESH_EEENS5_IJSH_SB_EEEEEEEvNS4_8identityES13_S1D_vS1E_EENS_8epilogue10collective6detail29Sm90TmaWarpSpecializedAdapterINS1H_15DefaultEpilogueISJ_SK_SK_NS1G_6thread17LinearCombinationISJ_Li1EffLNS1L_9ScaleType4KindE0ELNS_15FloatRoundStyleE2ESJ_EENS1_15EpilogueDefaultEEEEEvvEEEEvNT_6ParamsE)
        /*0280*/ 	.short	0x0210
        /*0282*/ 	.short	0x0470


	//----- nvinfo : EIATTR_SW_WAR
	.align		4
.L_43:
        /*0284*/ 	.byte	0x04, 0x36
        /*0286*/ 	.short	(.L_45 - .L_44)
.L_44:
        /*0288*/ 	.word	0x00000008
.L_45:


//--------------------- .nv.callgraph             --------------------------
	.section	.nv.callgraph,"",@"SHT_CUDA_CALLGRAPH"
	.align	4
	.sectionentsize	8
	.align		4
        /*0000*/ 	.word	0x00000000
	.align		4
        /*0004*/ 	.word	0xffffffff
	.align		4
        /*0008*/ 	.word	index@(_ZN7cutlass13device_kernelINS_4gemm6kernel13GemmUniversalIN4cute5tupleIJiiiiEEENS1_10collective13CollectiveMmaINS1_34MainloopSm90TmaGmmaWarpSpecializedILi4ENS5_IJNS4_1CILi1EEESB_SB_EEENS1_35KernelTmaWarpSpecializedCooperativeEEENS5_IJNSA_ILi256EEENSA_ILi160EEENSA_ILi64EEEEEENS_6half_tENS5_IJlSB_lEEESJ_SK_NS4_8TiledMMAINS4_8MMA_AtomIJNS4_4SM904GMMA25MMA_64x32x16_F32F16F16_SSILNSO_5MajorE0ELSQ_0ELNSO_7ScaleInE1ELSR_1EEEEEENS4_6LayoutINS5_IJNSA_ILi2EEESB_SB_EEENS5_IJSB_NSA_ILi0EEESX_EEEEENS5_IJNS4_10UnderscoreES10_S10_EEEEENS4_13SM90_TMA_LOADENS4_14ComposedLayoutINS4_7SwizzleILi3ELi4ELi3EEENS4_18smem_ptr_flag_bitsILi16EEENSU_INS5_IJNSA_ILi8EEESH_EEENS5_IJSH_SB_EEEEEEEvNS4_8identityES13_S1D_vS1E_EENS_8epilogue10collective6detail29Sm90TmaWarpSpecializedAdapterINS1H_15DefaultEpilogueISJ_SK_SK_NS1G_6thread17LinearCombinationISJ_Li1EffLNS1L_9ScaleType4KindE0ELNS_15FloatRoundStyleE2ESJ_EENS1_15EpilogueDefaultEEEEEvvEEEEvNT_6ParamsE)
	.align		4
        /*000c*/ 	.word	index@(__assertfail)
	.align		4
        /*0010*/ 	.word	0x00000000
	.align		4
        /*0014*/ 	.word	0xfffffffe
	.align		4
        /*0018*/ 	.word	0x00000000
	.align		4
        /*001c*/ 	.word	0xfffffffd
	.align		4
        /*0020*/ 	.word	0x00000000
	.align		4
        /*0024*/ 	.word	0xfffffffc


//--------------------- .nv.constant4             --------------------------
	.section	.nv.constant4,"a",@progbits
	.align	8
	.align		8
.nv.constant4:
        /*0000*/ 	.dword	__assertfail
	.align		8
        /*0008*/ 	.dword	__unnamed_1
	.align		8
        /*0010*/ 	.dword	_ZN40_INTERNAL_f83d002c_4_k_cu_cd85a55b_147774cuda3std3__45__cpo5beginE
	.align		8
        /*0018*/ 	.dword	_ZN40_INTERNAL_f83d002c_4_k_cu_cd85a55b_147774cuda3std3__45__cpo3endE
	.align		8
        /*0020*/ 	.dword	_ZN40_INTERNAL_f83d002c_4_k_cu_cd85a55b_147774cuda3std3__45__cpo6cbeginE
	.align		8
        /*0028*/ 	.dword	_ZN40_INTERNAL_f83d002c_4_k_cu_cd85a55b_147774cuda3std3__45__cpo4cendE
	.align		8
        /*0030*/ 	.dword	_ZN40_INTERNAL_f83d002c_4_k_cu_cd85a55b_147774cuda3std3__442_GLOBAL__N__f83d002c_4_k_cu_cd85a55b_147776ignoreE
	.align		8
        /*0038*/ 	.dword	_ZN40_INTERNAL_f83d002c_4_k_cu_cd85a55b_147774cuda3std3__419piecewise_constructE
	.align		8
        /*0040*/ 	.dword	_ZN40_INTERNAL_f83d002c_4_k_cu_cd85a55b_147774cuda3std3__48in_placeE
	.align		8
        /*0048*/ 	.dword	_ZN40_INTERNAL_f83d002c_4_k_cu_cd85a55b_147774cuda3std6ranges3__45__cpo4swapE
	.align		8
        /*0050*/ 	.dword	_ZN40_INTERNAL_f83d002c_4_k_cu_cd85a55b_147774cuda3std6ranges3__45__cpo9iter_moveE
	.align		8
        /*0058*/ 	.dword	_ZN40_INTERNAL_f83d002c_4_k_cu_cd85a55b_147774cute7productE
	.align		8
        /*0060*/ 	.dword	_ZN40_INTERNAL_f83d002c_4_k_cu_cd85a55b_147774cute1_E
	.align		8
        /*0068*/ 	.dword	$str$22
	.align		8
        /*0070*/ 	.dword	$str$23


//--------------------- .text._ZN7cutlass13device_kernelINS_4gemm6kernel13GemmUniversalIN4cute5tupleIJiiiiEEENS1_10collective13CollectiveMmaINS1_34MainloopSm90TmaGmmaWarpSpecializedILi4ENS5_IJNS4_1CILi1EEESB_SB_EEENS1_35KernelTmaWarpSpecializedCooperativeEEENS5_IJNSA_ILi256EEENSA_ILi160EEENSA_ILi64EEEEEENS_6half_tENS5_IJlSB_lEEESJ_SK_NS4_8TiledMMAINS4_8MMA_AtomIJNS4_4SM904GMMA25MMA_64x32x16_F32F16F16_SSILNSO_5MajorE0ELSQ_0ELNSO_7ScaleInE1ELSR_1EEEEEENS4_6LayoutINS5_IJNSA_ILi2EEESB_SB_EEENS5_IJSB_NSA_ILi0EEESX_EEEEENS5_IJNS4_10UnderscoreES10_S10_EEEEENS4_13SM90_TMA_LOADENS4_14ComposedLayoutINS4_7SwizzleILi3ELi4ELi3EEENS4_18smem_ptr_flag_bitsILi16EEENSU_INS5_IJNSA_ILi8EEESH_EEENS5_IJSH_SB_EEEEEEEvNS4_8identityES13_S1D_vS1E_EENS_8epilogue10collective6detail29Sm90TmaWarpSpecializedAdapterINS1H_15DefaultEpilogueISJ_SK_SK_NS1G_6thread17LinearCombinationISJ_Li1EffLNS1L_9ScaleType4KindE0ELNS_15FloatRoundStyleE2ESJ_EENS1_15EpilogueDefaultEEEEEvvEEEEvNT_6ParamsE --------------------------
	.section	.text._ZN7cutlass13device_kernelINS_4gemm6kernel13GemmUniversalIN4cute5tupleIJiiiiEEENS1_10collective13CollectiveMmaINS1_34MainloopSm90TmaGmmaWarpSpecializedILi4ENS5_IJNS4_1CILi1EEESB_SB_EEENS1_35KernelTmaWarpSpecializedCooperativeEEENS5_IJNSA_ILi256EEENSA_ILi160EEENSA_ILi64EEEEEENS_6half_tENS5_IJlSB_lEEESJ_SK_NS4_8TiledMMAINS4_8MMA_AtomIJNS4_4SM904GMMA25MMA_64x32x16_F32F16F16_SSILNSO_5MajorE0ELSQ_0ELNSO_7ScaleInE1ELSR_1EEEEEENS4_6LayoutINS5_IJNSA_ILi2EEESB_SB_EEENS5_IJSB_NSA_ILi0EEESX_EEEEENS5_IJNS4_10UnderscoreES10_S10_EEEEENS4_13SM90_TMA_LOADENS4_14ComposedLayoutINS4_7SwizzleILi3ELi4ELi3EEENS4_18smem_ptr_flag_bitsILi16EEENSU_INS5_IJNSA_ILi8EEESH_EEENS5_IJSH_SB_EEEEEEEvNS4_8identityES13_S1D_vS1E_EENS_8epilogue10collective6detail29Sm90TmaWarpSpecializedAdapterINS1H_15DefaultEpilogueISJ_SK_SK_NS1G_6thread17LinearCombinationISJ_Li1EffLNS1L_9ScaleType4KindE0ELNS_15FloatRoundStyleE2ESJ_EENS1_15EpilogueDefaultEEEEEvvEEEEvNT_6ParamsE,"ax",@progbits
	.align	128
.text._ZN7cutlass13device_kernelINS_4gemm6kernel13GemmUniversalIN4cute5tupleIJiiiiEEENS1_10collective13CollectiveMmaINS1_34MainloopSm90TmaGmmaWarpSpecializedILi4ENS5_IJNS4_1CILi1EEESB_SB_EEENS1_35KernelTmaWarpSpecializedCooperativeEEENS5_IJNSA_ILi256EEENSA_ILi160EEENSA_ILi64EEEEEENS_6half_tENS5_IJlSB_lEEESJ_SK_NS4_8TiledMMAINS4_8MMA_AtomIJNS4_4SM904GMMA25MMA_64x32x16_F32F16F16_SSILNSO_5MajorE0ELSQ_0ELNSO_7ScaleInE1ELSR_1EEEEEENS4_6LayoutINS5_IJNSA_ILi2EEESB_SB_EEENS5_IJSB_NSA_ILi0EEESX_EEEEENS5_IJNS4_10UnderscoreES10_S10_EEEEENS4_13SM90_TMA_LOADENS4_14ComposedLayoutINS4_7SwizzleILi3ELi4ELi3EEENS4_18smem_ptr_flag_bitsILi16EEENSU_INS5_IJNSA_ILi8EEESH_EEENS5_IJSH_SB_EEEEEEEvNS4_8identityES13_S1D_vS1E_EENS_8epilogue10collective6detail29Sm90TmaWarpSpecializedAdapterINS1H_15DefaultEpilogueISJ_SK_SK_NS1G_6thread17LinearCombinationISJ_Li1EffLNS1L_9ScaleType4KindE0ELNS_15FloatRoundStyleE2ESJ_EENS1_15EpilogueDefaultEEEEEvvEEEEvNT_6ParamsE:
        .type           _ZN7cutlass13device_kernelINS_4gemm6kernel13GemmUniversalIN4cute5tupleIJiiiiEEENS1_10collective13CollectiveMmaINS1_34MainloopSm90TmaGmmaWarpSpecializedILi4ENS5_IJNS4_1CILi1EEESB_SB_EEENS1_35KernelTmaWarpSpecializedCooperativeEEENS5_IJNSA_ILi256EEENSA_ILi160EEENSA_ILi64EEEEEENS_6half_tENS5_IJlSB_lEEESJ_SK_NS4_8TiledMMAINS4_8MMA_AtomIJNS4_4SM904GMMA25MMA_64x32x16_F32F16F16_SSILNSO_5MajorE0ELSQ_0ELNSO_7ScaleInE1ELSR_1EEEEEENS4_6LayoutINS5_IJNSA_ILi2EEESB_SB_EEENS5_IJSB_NSA_ILi0EEESX_EEEEENS5_IJNS4_10UnderscoreES10_S10_EEEEENS4_13SM90_TMA_LOADENS4_14ComposedLayoutINS4_7SwizzleILi3ELi4ELi3EEENS4_18smem_ptr_flag_bitsILi16EEENSU_INS5_IJNSA_ILi8EEESH_EEENS5_IJSH_SB_EEEEEEEvNS4_8identityES13_S1D_vS1E_EENS_8epilogue10collective6detail29Sm90TmaWarpSpecializedAdapterINS1H_15DefaultEpilogueISJ_SK_SK_NS1G_6thread17LinearCombinationISJ_Li1EffLNS1L_9ScaleType4KindE0ELNS_15FloatRoundStyleE2ESJ_EENS1_15EpilogueDefaultEEEEEvvEEEEvNT_6ParamsE,@function
        .size           _ZN7cutlass13device_kernelINS_4gemm6kernel13GemmUniversalIN4cute5tupleIJiiiiEEENS1_10collective13CollectiveMmaINS1_34MainloopSm90TmaGmmaWarpSpecializedILi4ENS5_IJNS4_1CILi1EEESB_SB_EEENS1_35KernelTmaWarpSpecializedCooperativeEEENS5_IJNSA_ILi256EEENSA_ILi160EEENSA_ILi64EEEEEENS_6half_tENS5_IJlSB_lEEESJ_SK_NS4_8TiledMMAINS4_8MMA_AtomIJNS4_4SM904GMMA25MMA_64x32x16_F32F16F16_SSILNSO_5MajorE0ELSQ_0ELNSO_7ScaleInE1ELSR_1EEEEEENS4_6LayoutINS5_IJNSA_ILi2EEESB_SB_EEENS5_IJSB_NSA_ILi0EEESX_EEEEENS5_IJNS4_10UnderscoreES10_S10_EEEEENS4_13SM90_TMA_LOADENS4_14ComposedLayoutINS4_7SwizzleILi3ELi4ELi3EEENS4_18smem_ptr_flag_bitsILi16EEENSU_INS5_IJNSA_ILi8EEESH_EEENS5_IJSH_SB_EEEEEEEvNS4_8identityES13_S1D_vS1E_EENS_8epilogue10collective6detail29Sm90TmaWarpSpecializedAdapterINS1H_15DefaultEpilogueISJ_SK_SK_NS1G_6thread17LinearCombinationISJ_Li1EffLNS1L_9ScaleType4KindE0ELNS_15FloatRoundStyleE2ESJ_EENS1_15EpilogueDefaultEEEEEvvEEEEvNT_6ParamsE,(.L_x_384 - _ZN7cutlass13device_kernelINS_4gemm6kernel13GemmUniversalIN4cute5tupleIJiiiiEEENS1_10collective13CollectiveMmaINS1_34MainloopSm90TmaGmmaWarpSpecializedILi4ENS5_IJNS4_1CILi1EEESB_SB_EEENS1_35KernelTmaWarpSpecializedCooperativeEEENS5_IJNSA_ILi256EEENSA_ILi160EEENSA_ILi64EEEEEENS_6half_tENS5_IJlSB_lEEESJ_SK_NS4_8TiledMMAINS4_8MMA_AtomIJNS4_4SM904GMMA25MMA_64x32x16_F32F16F16_SSILNSO_5MajorE0ELSQ_0ELNSO_7ScaleInE1ELSR_1EEEEEENS4_6LayoutINS5_IJNSA_ILi2EEESB_SB_EEENS5_IJSB_NSA_ILi0EEESX_EEEEENS5_IJNS4_10UnderscoreES10_S10_EEEEENS4_13SM90_TMA_LOADENS4_14ComposedLayoutINS4_7SwizzleILi3ELi4ELi3EEENS4_18smem_ptr_flag_bitsILi16EEENSU_INS5_IJNSA_ILi8EEESH_EEENS5_IJSH_SB_EEEEEEEvNS4_8identityES13_S1D_vS1E_EENS_8epilogue10collective6detail29Sm90TmaWarpSpecializedAdapterINS1H_15DefaultEpilogueISJ_SK_SK_NS1G_6thread17LinearCombinationISJ_Li1EffLNS1L_9ScaleType4KindE0ELNS_15FloatRoundStyleE2ESJ_EENS1_15EpilogueDefaultEEEEEvvEEEEvNT_6ParamsE)
        .other          _ZN7cutlass13device_kernelINS_4gemm6kernel13GemmUniversalIN4cute5tupleIJiiiiEEENS1_10collective13CollectiveMmaINS1_34MainloopSm90TmaGmmaWarpSpecializedILi4ENS5_IJNS4_1CILi1EEESB_SB_EEENS1_35KernelTmaWarpSpecializedCooperativeEEENS5_IJNSA_ILi256EEENSA_ILi160EEENSA_ILi64EEEEEENS_6half_tENS5_IJlSB_lEEESJ_SK_NS4_8TiledMMAINS4_8MMA_AtomIJNS4_4SM904GMMA25MMA_64x32x16_F32F16F16_SSILNSO_5MajorE0ELSQ_0ELNSO_7ScaleInE1ELSR_1EEEEEENS4_6LayoutINS5_IJNSA_ILi2EEESB_SB_EEENS5_IJSB_NSA_ILi0EEESX_EEEEENS5_IJNS4_10UnderscoreES10_S10_EEEEENS4_13SM90_TMA_LOADENS4_14ComposedLayoutINS4_7SwizzleILi3ELi4ELi3EEENS4_18smem_ptr_flag_bitsILi16EEENSU_INS5_IJNSA_ILi8EEESH_EEENS5_IJSH_SB_EEEEEEEvNS4_8identityES13_S1D_vS1E_EENS_8epilogue10collective6detail29Sm90TmaWarpSpecializedAdapterINS1H_15DefaultEpilogueISJ_SK_SK_NS1G_6thread17LinearCombinationISJ_Li1EffLNS1L_9ScaleType4KindE0ELNS_15FloatRoundStyleE2ESJ_EENS1_15EpilogueDefaultEEEEEvvEEEEvNT_6ParamsE,@"STO_CUDA_ENTRY STV_DEFAULT"
_ZN7cutlass13device_kernelINS_4gemm6kernel13GemmUniversalIN4cute5tupleIJiiiiEEENS1_10collective13CollectiveMmaINS1_34MainloopSm90TmaGmmaWarpSpecializedILi4ENS5_IJNS4_1CILi1EEESB_SB_EEENS1_35KernelTmaWarpSpecializedCooperativeEEENS5_IJNSA_ILi256EEENSA_ILi160EEENSA_ILi64EEEEEENS_6half_tENS5_IJlSB_lEEESJ_SK_NS4_8TiledMMAINS4_8MMA_AtomIJNS4_4SM904GMMA25MMA_64x32x16_F32F16F16_SSILNSO_5MajorE0ELSQ_0ELNSO_7ScaleInE1ELSR_1EEEEEENS4_6LayoutINS5_IJNSA_ILi2EEESB_SB_EEENS5_IJSB_NSA_ILi0EEESX_EEEEENS5_IJNS4_10UnderscoreES10_S10_EEEEENS4_13SM90_TMA_LOADENS4_14ComposedLayoutINS4_7SwizzleILi3ELi4ELi3EEENS4_18smem_ptr_flag_bitsILi16EEENSU_INS5_IJNSA_ILi8EEESH_EEENS5_IJSH_SB_EEEEEEEvNS4_8identityES13_S1D_vS1E_EENS_8epilogue10collective6detail29Sm90TmaWarpSpecializedAdapterINS1H_15DefaultEpilogueISJ_SK_SK_NS1G_6thread17LinearCombinationISJ_Li1EffLNS1L_9ScaleType4KindE0ELNS_15FloatRoundStyleE2ESJ_EENS1_15EpilogueDefaultEEEEEvvEEEEvNT_6ParamsE:
[----:B------:R-:W0:Y:S01]  /*0000*/  LDC R1, c[0x0][0x28] ;  /* 0x00000a00ff017b82 */ /* 0x000e220000000800 */
[----:B------:R-:W1:Y:S01]  /*0010*/  S2R R2, SR_TID.X ;  /* 0x0000000000027919 */ /* 0x000e620000002100 */
[----:B------:R-:W-:Y:S01]  /*0020*/  ELECT P0, URZ, PT ;  /* 0x00000000003f782f */ /* 0x000fe20003800000 */
[----:B------:R-:W-:Y:S01]  /*0030*/  BSSY B0, `(.L_x_0) ;  /* 0x0000015000007945 */ /* 0x000fe20003800000 */
[--C-:B-1----:R-:W-:Y:S02]  /*0040*/  SHF.R.U32.HI R0, RZ, 0x5, R2.reuse ;  /* 0x00000005ff007819 */ /* 0x102fe40000011602 */
[----:B------:R-:W-:-:S03]  /*0050*/  SHF.R.U32.HI R18, RZ, 0x7, R2 ;  /* 0x00000007ff127819 */ /* 0x000fc60000011602 */
[----:B------:R-:W1:Y:S04]  /*0060*/  SHFL.IDX PT, R4, R0, RZ, 0x1f ;  /* 0x00001fff00047589 */ /* 0x000e6800000e0000 */
[----:B------:R-:W2:Y:S01]  /*0070*/  SHFL.IDX PT, R3, R18, RZ, 0x1f ;  /* 0x00001fff12037589 */ /* 0x000ea200000e0000 */
[----:B-1----:R-:W-:Y:S02]  /*0080*/  R2UR UR10, R4 ;  /* 0x00000000040a72ca */ /* 0x002fe400000e0000 */
[----:B--2---:R-:W-:-:S11]  /*0090*/  R2UR UR5, R3 ;  /* 0x00000000030572ca */ /* 0x004fd600000e0000 */
[----:B------:R-:W-:Y:S02]  /*00a0*/  USHF.R.S32.HI UR4, URZ, 0x1f, UR10 ;  /* 0x0000001f3f047899 */ /* 0x000fe4000801140a */
[----:B------:R-:W-:Y:S02]  /*00b0*/  ISETP.NE.OR P0, PT, RZ, UR10, !P0 ;  /* 0x0000000aff007c0c */ /* 0x000fe4000c705670 */
[----:B------:R-:W-:-:S04]  /*00c0*/  ULEA.HI UR4, UR4, UR10, URZ, 0x2 ;  /* 0x0000000a04047291 */ /* 0x000fc8000f8f103f */
[----:B------:R-:W-:-:S04]  /*00d0*/  ULOP3.LUT UR4, UR4, 0xfffffffc, URZ, 0xc0, !UPT ;  /* 0xfffffffc04047892 */ /* 0x000fc8000f8ec03f */
[----:B------:R-:W-:-:S03]  /*00e0*/  UIADD3 UR10, UR10, -UR4, URZ ;  /* 0x800000040a0a7290 */ /* 0x000fc6000fffe03f */
[----:B0-----:R-:W-:Y:S09]  /*00f0*/  @P0 BRA `(.L_x_1) ;  /* 0x0000000000200947 */ /* 0x001ff20003800000 */
[----:B------:R-:W-:Y:S02]  /*0100*/  ULDC.64 UR6, c[0x0][0x198] ;  /* 0x0000660000067ab9 */ /* 0x000fe40000000a00 */
[----:B------:R-:W-:Y:S02]  /*0110*/  UIADD3 UR8, UP0, UR6, 0xf0, URZ ;  /* 0x000000f006087890 */ /* 0x000fe4000ff1e03f */
[----:B------:R-:W-:Y:S02]  /*0120*/  UIADD3 UR6, UP1, UR6, 0x1f0, URZ ;  /* 0x000001f006067890 */ /* 0x000fe4000ff3e03f */
[----:B------:R-:W-:Y:S02]  /*0130*/  UIADD3.X UR9, URZ, UR7, URZ, UP0, !UPT ;  /* 0x000000073f097290 */ /* 0x000fe400087fe43f */
[----:B------:R-:W-:-:S07]  /*0140*/  UIADD3.X UR7, URZ, UR7, URZ, UP1, !UPT ;  /* 0x000000073f077290 */ /* 0x000fce0008ffe43f */
[----:B------:R0:W-:Y:S02]  /*0150*/  UTMACCTL.PF [UR8] ;  /* 0x00000000080079b9 */ /* 0x0001e40008040000 */
[----:B------:R0:W-:Y:S02]  /*0160*/  UTMACCTL.PF [UR6] ;  /* 0x00000000060079b9 */ /* 0x0001e40008040000 */
[----:B0-----:R-:W-:Y:S01]  /*0170*/  NOP ;  /* 0x0000000000007918 */ /* 0x001fe20000000000 */
.L_x_1:
[----:B------:R-:W-:Y:S05]  /*0180*/  BSYNC B0 ;  /* 0x0000000000007941 */ /* 0x000fea0003800000 */
.L_x_0:
[----:B------:R-:W0:Y:S01]  /*0190*/  SHFL.IDX PT, R3, R0, RZ, 0x1f ;  /* 0x00001fff00037589 */ /* 0x000e2200000e0000 */
[----:B------:R-:W-:Y:S01]  /*01a0*/  UISETP.NE.AND UP0, UPT, UR10, 0x3, UPT ;  /* 0x000000030a00788c */ /* 0x000fe2000bf05270 */
[----:B------:R-:W-:Y:S01]  /*01b0*/  ISETP.NE.AND P1, PT, RZ, UR5, PT ;  /* 0x00000005ff007c0c */ /* 0x000fe2000bf25270 */
[----:B------:R-:W-:Y:S02]  /*01c0*/  UIADD3 UR18, UR5, -0x1, URZ ;  /* 0xffffffff05127890 */ /* 0x000fe4000fffe03f */
[----:B------:R-:W-:Y:S02]  /*01d0*/  UISETP.EQ.OR UP0, UPT, UR10, URZ, !UP0 ;  /* 0x0000003f0a00728c */ /* 0x000fe4000c702670 */
[----:B------:R-:W-:Y:S02]  /*01e0*/  UISETP.GE.U32.AND UP1, UPT, UR18, 0x2, UPT ;  /* 0x000000021200788c */ /* 0x000fe4000bf26070 */
[----:B------:R-:W-:-:S04]  /*01f0*/  UISETP.EQ.AND UP0, UPT, UR5, URZ, UP0 ;  /* 0x0000003f0500728c */ /* 0x000fc80008702270 */
[----:B------:R-:W-:-:S04]  /*0200*/  USEL UR38, URZ, 0x1, !UP0 ;  /* 0x000000013f267887 */ /* 0x000fc8000c000000 */
[----:B------:R-:W-:Y:S01]  /*0210*/  USEL UR38, UR38, 0x2, UP1 ;  /* 0x0000000226267887 */ /* 0x000fe20008800000 */
[----:B0-----:R-:W-:-:S13]  /*0220*/  ISETP.NE.AND P0, PT, R3, RZ, PT ;  /* 0x000000ff0300720c */ /* 0x001fda0003f05270 */
[----:B------:R-:W-:Y:S05]  /*0230*/  @P0 BRA `(.L_x_2) ;  /* 0x0000000000580947 */ /* 0x000fea0003800000 */
[----:B------:R-:W0:Y:S01]  /*0240*/  S2UR UR8, SR_CgaCtaId ;  /* 0x00000000000879c3 */ /* 0x000e220000008800 */
[----:B------:R-:W-:Y:S01]  /*0250*/  UMOV UR4, 0x400 ;  /* 0x0000040000047882 */ /* 0x000fe20000000000 */
[----:B------:R-:W-:Y:S01]  /*0260*/  UMOV UR5, 0x1 ;  /* 0x0000000100057882 */ /* 0x000fe20000000000 */
[----:B------:R-:W-:Y:S01]  /*0270*/  UMOV UR6, 0x100 ;  /* 0x0000010000067882 */ /* 0x000fe20000000000 */
[----:B------:R-:W-:Y:S01]  /*0280*/  ELECT P0, URZ, PT ;  /* 0x00000000003f782f */ /* 0x000fe20003800000 */
[----:B------:R-:W-:-:S04]  /*0290*/  UIADD3 UR6, -UR6, 0x100000, URZ ;  /* 0x0010000006067890 */ /* 0x000fc8000fffe13f */
[----:B------:R-:W-:Y:S02]  /*02a0*/  USHF.L.U32 UR7, UR6, 0xb, URZ ;  /* 0x0000000b06077899 */ /* 0x000fe4000800063f */
[----:B------:R-:W-:Y:S02]  /*02b0*/  USHF.L.U32 UR6, UR6, 0x1, URZ ;  /* 0x0000000106067899 */ /* 0x000fe4000800063f */
[----:B0-----:R-:W-:Y:S02]  /*02c0*/  ULEA UR8, UR8, UR4, 0x18 ;  /* 0x0000000408087291 */ /* 0x001fe4000f8ec03f */
[----:B------:R-:W-:-:S04]  /*02d0*/  UIADD3 UR4, -UR5, 0x100000, URZ ;  /* 0x0010000005047890 */ /* 0x000fc8000fffe13f */
[----:B------:R-:W-:Y:S02]  /*02e0*/  USHF.L.U32 UR5, UR4, 0xb, URZ ;  /* 0x0000000b04057899 */ /* 0x000fe4000800063f */
[----:B------:R-:W-:Y:S01]  /*02f0*/  USHF.L.U32 UR4, UR4, 0x1, URZ ;  /* 0x0000000104047899 */ /* 0x000fe2000800063f */
[----:B------:R-:W0:Y:S11]  /*0300*/  FENCE.VIEW.ASYNC.S ;  /* 0x00000000000073c6 */ /* 0x000e360000000000 */
[----:B0-----:R0:W1:Y:S01]  /*0310*/  SYNCS.EXCH.64 URZ, [UR8], UR4 ;  /* 0x00000004083f75b2 */ /* 0x0010620008000100 */
[----:B------:R0:W2:Y:S01]  /*0320*/  SYNCS.EXCH.64 URZ, [UR8+0x20], UR6 ;  /* 0x00002006083f75b2 */ /* 0x0000a20008000100 */
[----:B------:R0:W3:Y:S01]  /*0330*/  SYNCS.EXCH.64 URZ, [UR8+0x8], UR4 ;  /* 0x00000804083f75b2 */ /* 0x0000e20008000100 */
[----:B------:R0:W4:Y:S01]  /*0340*/  SYNCS.EXCH.64 URZ, [UR8+0x28], UR6 ;  /* 0x00002806083f75b2 */ /* 0x0001220008000100 */
[----:B------:R0:W0:Y:S01]  /*0350*/  SYNCS.EXCH.64 URZ, [UR8+0x10], UR4 ;  /* 0x00001004083f75b2 */ /* 0x0000220008000100 */
[----:B------:R0:W0:Y:S01]  /*0360*/  SYNCS.EXCH.64 URZ, [UR8+0x30], UR6 ;  /* 0x00003006083f75b2 */ /* 0x0000220008000100 */
[----:B------:R0:W0:Y:S01]  /*0370*/  SYNCS.EXCH.64 URZ, [UR8+0x18], UR4 ;  /* 0x00001804083f75b2 */ /* 0x0000220008000100 */
[----:B------:R0:W0:Y:S01]  /*0380*/  SYNCS.EXCH.64 URZ, [UR8+0x38], UR6 ;  /* 0x00003806083f75b2 */ /* 0x0000220008000100 */
[----:B------:R-:W-:Y:S01]  /*0390*/  NOP ;  /* 0x0000000000007918 */ /* 0x000fe20000000000 */
.L_x_2:
[----:B------:R-:W5:Y:S01]  /*03a0*/  SHFL.IDX PT, R0, R0, RZ, 0x1f ;  /* 0x00001fff00007589 */ /* 0x000f6200000e0000 */
[----:B------:R-:W-:Y:S01]  /*03b0*/  ELECT P0, URZ, PT ;  /* 0x00000000003f782f */ /* 0x000fe20003800000 */
[----:B------:R-:W1:Y:S01]  /*03c0*/  S2UR UR17, SR_CTAID.Y ;  /* 0x00000000001179c3 */ /* 0x000e620000002600 */
[----:B0-----:R-:W-:Y:S01]  /*03d0*/  ULDC UR5, c[0x0][0x65c] ;  /* 0x0001970000057ab9 */ /* 0x001fe20000000800 */
[----:B------:R-:W-:Y:S01]  /*03e0*/  UMOV UR12, 0x20 ;  /* 0x00000020000c7882 */ /* 0x000fe20000000000 */
[----:B------:R-:W-:Y:S01]  /*03f0*/  UISETP.NE.AND UP2, UPT, UR5, 0x1, UPT ;  /* 0x000000010500788c */ /* 0x000fe2000bf45270 */
[----:B------:R-:W-:Y:S01]  /*0400*/  NOP ;  /* 0x0000000000007918 */ /* 0x000fe20000000000 */
[----:B------:R-:W-:Y:S02]  /*0410*/  NOP ;  /* 0x0000000000007918 */ /* 0x000fe40000000000 */
[----:B------:R-:W-:Y:S01]  /*0420*/  UP2UR UR39, UPR, URZ, 0x4 ;  /* 0x000000043f277883 */ /* 0x000fe20008000000 */
[----:B------:R-:W0:Y:S01]  /*0430*/  S2UR UR4, SR_CTAID.X ;  /* 0x00000000000479c3 */ /* 0x000e220000002500 */
[----:B------:R-:W-:-:S02]  /*0440*/  PLOP3.LUT P2, PT, PT, PT, UP2, 0x80, 0x0 ;  /* 0x000000000000781c */ /* 0x000fc40003f4f028 */
[----:B------:R-:W-:Y:S02]  /*0450*/  PLOP3.LUT P3, PT, PT, PT, UP2, 0x80, 0x0 ;  /* 0x000000000000781c */ /* 0x000fe40003f6f028 */
[----:B------:R-:W-:Y:S01]  /*0460*/  PLOP3.LUT P4, PT, PT, PT, UP2, 0x80, 0x0 ;  /* 0x000000000000781c */ /* 0x000fe20003f8f028 */
[----:B------:R-:W-:Y:S01]  /*0470*/  @UP2 ULDC UR14, c[0x0][0x10] ;  /* 0x00000400000e2ab9 */ /* 0x000fe20000000800 */
[----:B------:R-:W-:Y:S01]  /*0480*/  @UP2 UMOV UR9, URZ ;  /* 0x0000003f00092c82 */ /* 0x000fe20008000000 */
[----:B------:R-:W-:Y:S01]  /*0490*/  @!UP2 ULDC UR11, c[0x0][0xc] ;  /* 0x00000300000baab9 */ /* 0x000fe20000000800 */
[----:B-----5:R-:W-:Y:S01]  /*04a0*/  ISETP.NE.OR P0, PT, R0, RZ, !P0 ;  /* 0x000000ff0000720c */ /* 0x020fe20004705670 */
[----:B-1----:R-:W-:Y:S02]  /*04b0*/  @UP2 UMOV UR7, UR17 ;  /* 0x0000001100072c82 */ /* 0x002fe40008000000 */
[----:B------:R-:W-:Y:S01]  /*04c0*/  @UP2 UMOV UR8, UR7 ;  /* 0x0000000700082c82 */ /* 0x000fe20008000000 */
[----:B------:R-:W-:Y:S01]  /*04d0*/  @!UP2 UMOV UR7, UR17 ;  /* 0x000000110007ac82 */ /* 0x000fe20008000000 */
[----:B0-----:R-:W-:-:S08]  /*04e0*/  @UP2 UIMAD.WIDE.U32 UR14, UR4, UR14, UR8 ;  /* 0x0000000e040e22a5 */ /* 0x001fd0000f8e0008 */
[----:B------:R-:W-:Y:S01]  /*04f0*/  VOTEU.ALL UP0, P0 ;  /* 0x00000000003f7886 */ /* 0x000fe20000000000 */
[----:B------:R-:W-:Y:S01]  /*0500*/  VOTEU.ALL UP1, P0 ;  /* 0x00000000003f7886 */ /* 0x000fe20000020000 */
[----:B------:R-:W-:-:S03]  /*0510*/  IMAD.U32 R17, RZ, RZ, UR15 ;  /* 0x0000000fff117e24 */ /* 0x000fc6000f8e00ff */
[----:B------:R-:W0:Y:S01]  /*0520*/  @!UP0 S2UR UR6, SR_CgaCtaId ;  /* 0x00000000000689c3 */ /* 0x000e220000008800 */
[----:B------:R-:W-:Y:S01]  /*0530*/  @!UP0 UMOV UR5, 0x400 ;  /* 0x0000040000058882 */ /* 0x000fe20000000000 */
[----:B------:R-:W-:-:S04]  /*0540*/  @!UP0 UIADD3 UR12, -UR12, 0x100000, URZ ;  /* 0x001000000c0c8890 */ /* 0x000fc8000fffe13f */
[----:B------:R-:W-:Y:S02]  /*0550*/  @!UP0 USHF.L.U32 UR13, UR12, 0xb, URZ ;  /* 0x0000000b0c0d8899 */ /* 0x000fe4000800063f */
[----:B------:R-:W-:Y:S01]  /*0560*/  @!UP0 USHF.L.U32 UR12, UR12, 0x1, URZ ;  /* 0x000000010c0c8899 */ /* 0x000fe2000800063f */
[----:B------:R-:W-:Y:S01]  /*0570*/  IMAD.U32 R16, RZ, RZ, UR14 ;  /* 0x0000000eff107e24 */ /* 0x000fe2000f8e00ff */
[----:B0-----:R-:W-:Y:S01]  /*0580*/  @!UP0 ULEA UR16, UR6, UR5, 0x18 ;  /* 0x0000000506108291 */ /* 0x001fe2000f8ec03f */
[----:B------:R-:W-:Y:S02]  /*0590*/  VOTEU.ALL UP0, P0 ;  /* 0x00000000003f7886 */ /* 0x000fe40000000000 */
[----:B------:R-:W-:Y:S01]  /*05a0*/  UMOV UR5, URZ ;  /* 0x0000003f00057c82 */ /* 0x000fe20008000000 */
[----:B------:R-:W-:Y:S01]  /*05b0*/  @UP2 UMOV UR6, URZ ;  /* 0x0000003f00062c82 */ /* 0x000fe20008000000 */
[----:B------:R-:W-:Y:S01]  /*05c0*/  @!UP2 UIMAD.WIDE.U32 UR8, UR11, UR7, UR4 ;  /* 0x000000070b08a2a5 */ /* 0x000fe2000f8e0004 */
[----:B------:R-:W-:Y:S01]  /*05d0*/  PLOP3.LUT P0, PT, PT, PT, UP2, 0x80, 0x0 ;  /* 0x000000000000781c */ /* 0x000fe20003f0f028 */
[----:B------:R-:W-:-:S04]  /*05e0*/  @UP2 UIADD3 UR6, UR15, UR6, URZ ;  /* 0x000000060f062290 */ /* 0x000fc8000fffe03f */
[----:B------:R-:W-:Y:S01]  /*05f0*/  IMAD.U32 R4, RZ, RZ, UR8 ;  /* 0x00000008ff047e24 */ /* 0x000fe2000f8e00ff */
[----:B------:R-:W0:Y:S02]  /*0600*/  FENCE.VIEW.ASYNC.S ;  /* 0x00000000000073c6 */ /* 0x000e240000000000 */
[----:B0-----:R0:W2:Y:S01]  /*0610*/  @!UP0 SYNCS.EXCH.64 URZ, [UR16+0x50], UR12 ;  /* 0x0000500c103f85b2 */ /* 0x0010a20008000100 */
[----:B------:R-:W-:Y:S02]  /*0620*/  IMAD.U32 R7, RZ, RZ, UR9 ;  /* 0x00000009ff077e24 */ /* 0x000fe4000f8e00ff */
[----:B------:R-:W-:Y:S02]  /*0630*/  @P2 IMAD.U32 R17, RZ, RZ, UR6 ;  /* 0x00000006ff112e24 */ /* 0x000fe4000f8e00ff */
[----:B------:R-:W-:Y:S02]  /*0640*/  IMAD.U32 R5, RZ, RZ, UR9 ;  /* 0x00000009ff057e24 */ /* 0x000fe4000f8e00ff */
[----:B------:R-:W-:-:S02]  /*0650*/  IMAD.U32 R6, RZ, RZ, UR8 ;  /* 0x00000008ff067e24 */ /* 0x000fc4000f8e00ff */
[----:B------:R-:W-:Y:S02]  /*0660*/  @!P3 IMAD.MOV.U32 R16, RZ, RZ, R4 ;  /* 0x000000ffff10b224 */ /* 0x000fe400078e0004 */
[----:B------:R-:W-:Y:S01]  /*0670*/  @!P4 IMAD.MOV.U32 R17, RZ, RZ, R7 ;  /* 0x000000ffff11c224 */ /* 0x000fe200078e0007 */
[----:B------:R0:W2:Y:S01]  /*0680*/  @!UP1 SYNCS.EXCH.64 URZ, [UR16+0x58], UR12 ;  /* 0x0000580c103f95b2 */ /* 0x0000a20008000100 */
[----:B------:R-:W-:Y:S01]  /*0690*/  NOP ;  /* 0x0000000000007918 */ /* 0x000fe20000000000 */
[----:B--234-:R-:W-:Y:S06]  /*06a0*/  BAR.SYNC.DEFER_BLOCKING 0x0 ;  /* 0x0000000000007b1d */ /* 0x01cfec0000010000 */
[----:B------:R-:W-:Y:S05]  /*06b0*/  @!P1 BRA `(.L_x_3) ;  /* 0x000000d400ac9947 */ /* 0x000fea0003800000 */
[----:B------:R-:W-:-:S06]  /*06c0*/  UISETP.GT.U32.AND UP0, UPT, UR18, 0x1, UPT ;  /* 0x000000011200788c */ /* 0x000fcc000bf04070 */
[----:B------:R-:W-:-:S13]  /*06d0*/  PLOP3.LUT P0, PT, PT, PT, UP0, 0x80, 0x0 ;  /* 0x000000000000781c */ /* 0x000fda0003f0f008 */
[----:B0-----:R-:W-:Y:S05]  /*06e0*/  @P0 EXIT ;  /* 0x000000000000094d */ /* 0x001fea0003800000 */
[----:B------:R-:W-:Y:S01]  /*06f0*/  ULDC.64 UR8, c[0x0][0x650] ;  /* 0x0001940000087ab9 */ /* 0x000fe20000000a00 */
[----:B------:R-:W-:Y:S01]  /*0700*/  UMOV UR45, 0xffffffff ;  /* 0xffffffff002d7882 */ /* 0x000fe20000000000 */
[----:B------:R-:W-:Y:S01]  /*0710*/  ISETP.GE.U32.AND P0, PT, R16, UR8, PT ;  /* 0x0000000810007c0c */ /* 0x000fe2000bf06070 */
[----:B------:R-:W-:Y:S01]  /*0720*/  UMOV UR40, 0xffffffff ;  /* 0xffffffff00287882 */ /* 0x000fe20000000000 */
[----:B------:R-:W-:Y:S01]  /*0730*/  UMOV UR41, 0xffffffff ;  /* 0xffffffff00297882 */ /* 0x000fe20000000000 */
[----:B------:R-:W-:Y:S02]  /*0740*/  PRMT R0, RZ, 0x7610, R0 ;  /* 0x00007610ff007816 */ /* 0x000fe40000000000 */
[----:B------:R-:W-:-:S13]  /*0750*/  ISETP.GE.U32.AND.EX P0, PT, R17, UR9, PT, P0 ;  /* 0x0000000911007c0c */ /* 0x000fda000bf06100 */
[----:B------:R-:W-:Y:S05]  /*0760*/  @P0 BRA `(.L_x_4) ;  /* 0x0000000400800947 */ /* 0x000fea0003800000 */
[----:B------:R-:W-:Y:S01]  /*0770*/  I2FP.F32.U32 R0, UR4 ;  /* 0x0000000400007c45 */ /* 0x000fe20008201000 */
[----:B------:R-:W-:Y:S01]  /*0780*/  ULDC.64 UR16, c[0x0][0x628] ;  /* 0x00018a0000107ab9 */ /* 0x000fe20000000a00 */
[----:B------:R-:W-:Y:S01]  /*0790*/  ULDC UR6, c[0x0][0x150] ;  /* 0x0000540000067ab9 */ /* 0x000fe20000000800 */
[----:B------:R-:W-:Y:S01]  /*07a0*/  ISETP.NE.U32.AND P0, PT, RZ, UR16, PT ;  /* 0x00000010ff007c0c */ /* 0x000fe2000bf05070 */
[----:B------:R-:W-:Y:S01]  /*07b0*/  ULDC UR15, c[0x0][0x630] ;  /* 0x00018c00000f7ab9 */ /* 0x000fe20000000800 */
[----:B------:R-:W-:Y:S01]  /*07c0*/  FMUL R0, R0, UR6 ;  /* 0x0000000600007c20 */ /* 0x000fe20008400000 */
[----:B------:R-:W-:Y:S01]  /*07d0*/  R2UR UR18, R16 ;  /* 0x00000000101272ca */ /* 0x000fe200000e0000 */
[----:B------:R-:W-:Y:S01]  /*07e0*/  ULDC UR20, c[0x0][0x154] ;  /* 0x0000550000147ab9 */ /* 0x000fe20000000800 */
[----:B------:R-:W-:Y:S01]  /*07f0*/  ISETP.NE.AND.EX P0, PT, RZ, UR17, PT, P0 ;  /* 0x00000011ff007c0c */ /* 0x000fe2000bf05300 */
[----:B------:R0:W1:Y:S01]  /*0800*/  F2I.U32.TRUNC.NTZ R3, R0 ;  /* 0x0000000000037305 */ /* 0x000062000020f000 */
[----:B------:R-:W-:-:S02]  /*0810*/  R2UR UR19, R17 ;  /* 0x00000000111372ca */ /* 0x000fc400000e0000 */
[----:B------:R-:W-:Y:S02]  /*0820*/  R2UR UR8, R16 ;  /* 0x00000000100872ca */ /* 0x000fe400000e0000 */
[----:B------:R-:W-:-:S07]  /*0830*/  R2UR UR9, R17 ;  /* 0x00000000110972ca */ /* 0x000fce00000e0000 */
[----:B0-----:R-:W-:Y:S08]  /*0840*/  @!P0 BRA `(.L_x_5) ;  /* 0x0000000000308947 */ /* 0x001ff00003800000 */
[----:B------:R-:W-:Y:S01]  /*0850*/  R2UR UR8, R16 ;  /* 0x00000000100872ca */ /* 0x000fe200000e0000 */
[----:B------:R-:W-:Y:S01]  /*0860*/  ULDC UR6, c[0x0][0x634] ;  /* 0x00018d0000067ab9 */ /* 0x000fe20000000800 */
[----:B------:R-:W-:-:S11]  /*0870*/  R2UR UR14, R17 ;  /* 0x00000000110e72ca */ /* 0x000fd600000e0000 */
[----:B------:R-:W-:-:S04]  /*0880*/  UIADD3 UR6, UP0, UR8, UR6, URZ ;  /* 0x0000000608067290 */ /* 0x000fc8000ff1e03f */
[----:B------:R-:W-:-:S04]  /*0890*/  UIADD3.X UR14, URZ, UR14, URZ, UP0, !UPT ;  /* 0x0000000e3f0e7290 */ /* 0x000fc800087fe43f */
[----:B------:R-:W-:-:S04]  /*08a0*/  UIMAD.WIDE.U32 UR8, UR14, UR16, URZ ;  /* 0x000000100e0872a5 */ /* 0x000fc8000f8e003f */
[----:B------:R-:W-:Y:S02]  /*08b0*/  UIMAD.WIDE.U32 UR10, UP0, UR6, UR17, UR8 ;  /* 0x00000011060a72a5 */ /* 0x000fe4000f800008 */
[----:B------:R-:W-:Y:S02]  /*08c0*/  UIMAD.WIDE.U32 UR8, UR6, UR16, URZ ;  /* 0x00000010060872a5 */ /* 0x000fe4000f8e003f */
[----:B------:R-:W-:Y:S02]  /*08d0*/  UIADD3.X UR13, URZ, URZ, URZ, UP0, !UPT ;  /* 0x0000003f3f0d7290 */ /* 0x000fe400087fe43f */
[----:B------:R-:W-:Y:S01]  /*08e0*/  UIADD3 URZ, UP0, UR9, UR10, URZ ;  /* 0x0000000a093f7290 */ /* 0x000fe2000ff1e03f */
[----:B------:R-:W-:-:S03]  /*08f0*/  UMOV UR12, UR11 ;  /* 0x0000000b000c7c82 */ /* 0x000fc60008000000 */
[----:B------:R-:W-:-:S12]  /*0900*/  UIMAD.WIDE.U32.X UR8, UR14, UR17, UR12, UP0 ;  /* 0x000000110e0872a5 */ /* 0x000fd800080e040c */
.L_x_5:
[----:B------:R-:W-:Y:S01]  /*0910*/  USHF.R.U64 UR41, UR8, UR15, UR9 ;  /* 0x0000000f08297299 */ /* 0x000fe20008001209 */
[----:B------:R-:W-:Y:S01]  /*0920*/  I2FP.F32.U32 R0, UR7 ;  /* 0x0000000700007c45 */ /* 0x000fe20008201000 */
[----:B------:R-:W-:Y:S01]  /*0930*/  USHF.R.U32.HI UR5, URZ, UR15, UR9 ;  /* 0x0000000f3f057299 */ /* 0x000fe20008011609 */
[----:B-1----:R-:W-:Y:S01]  /*0940*/  R2UR UR12, R3 ;  /* 0x00000000030c72ca */ /* 0x002fe200000e0000 */
[----:B------:R-:W-:Y:S02]  /*0950*/  UIADD3 UR6, UP0, URZ, -UR41, URZ ;  /* 0x800000293f067290 */ /* 0x000fe4000ff1e03f */
[----:B------:R-:W-:Y:S01]  /*0960*/  FMUL R0, R0, UR20 ;  /* 0x0000001400007c20 */ /* 0x000fe20008400000 */
[----:B------:R-:W-:Y:S01]  /*0970*/  ULDC.64 UR8, c[0x0][0x620] ;  /* 0x0001880000087ab9 */ /* 0x000fe20000000a00 */
[----:B------:R-:W-:Y:S01]  /*0980*/  UIADD3.X UR5, URZ, ~UR5, URZ, UP0, !UPT ;  /* 0x800000053f057290 */ /* 0x000fe200087fe43f */
[----:B------:R-:W-:Y:S01]  /*0990*/  UMOV UR10, UR18 ;  /* 0x00000012000a7c82 */ /* 0x000fe20008000000 */
[----:B------:R-:W-:-:S02]  /*09a0*/  UMOV UR11, UR19 ;  /* 0x00000013000b7c82 */ /* 0x000fc40008000000 */
[----:B------:R-:W-:Y:S01]  /*09b0*/  UIMAD UR5, UR5, UR8, URZ ;  /* 0x00000008050572a4 */ /* 0x000fe2000f8e023f */
[----:B------:R-:W0:Y:S01]  /*09c0*/  F2I.U32.TRUNC.NTZ R0, R0 ;  /* 0x0000000000007305 */ /* 0x000e22000020f000 */
[----:B------:R-:W-:Y:S02]  /*09d0*/  UIMAD.WIDE.U32 UR10, UR6, UR8, UR10 ;  /* 0x00000008060a72a5 */ /* 0x000fe4000f8e000a */
[----:B------:R-:W-:Y:S01]  /*09e0*/  UIMAD UR6, UR6, UR9, UR5 ;  /* 0x00000009060672a4 */ /* 0x000fe2000f8e0205 */
[----:B------:R-:W-:Y:S01]  /*09f0*/  ULDC UR21, c[0x0][0x658] ;  /* 0x0001960000157ab9 */ /* 0x000fe20000000800 */
[----:B------:R-:W-:Y:S02]  /*0a00*/  UMOV UR19, 0xffffffff ;  /* 0xffffffff00137882 */ /* 0x000fe40000000000 */
[----:B------:R-:W-:Y:S01]  /*0a10*/  UIADD3 UR6, UR11, UR6, URZ ;  /* 0x000000060b067290 */ /* 0x000fe2000fffe03f */
[----:B------:R-:W-:Y:S01]  /*0a20*/  ULDC UR15, c[0x0][0x618] ;  /* 0x00018600000f7ab9 */ /* 0x000fe20000000800 */
[----:B------:R-:W-:Y:S01]  /*0a30*/  ULDC.64 UR8, c[0x0][0x640] ;  /* 0x0001900000087ab9 */ /* 0x000fe20000000a00 */
[----:B------:R-:W-:Y:S01]  /*0a40*/  USHF.L.U32 UR11, UR19, UR21, URZ ;  /* 0x00000015130b7299 */ /* 0x000fe2000800063f */
[----:B------:R-:W-:Y:S01]  /*0a50*/  ISETP.NE.U32.AND P0, PT, RZ, UR8, PT ;  /* 0x00000008ff007c0c */ /* 0x000fe2000bf05070 */
[----:B------:R-:W-:-:S02]  /*0a60*/  USHF.R.U64 UR19, UR10, UR15, UR6 ;  /* 0x0000000f0a137299 */ /* 0x000fc40008001206 */
[----:B------:R-:W-:Y:S01]  /*0a70*/  USHF.R.U32.HI UR10, URZ, UR15, UR6 ;  /* 0x0000000f3f0a7299 */ /* 0x000fe20008011606 */
[----:B0-----:R-:W-:Y:S01]  /*0a80*/  R2UR UR14, R0 ;  /* 0x00000000000e72ca */ /* 0x001fe200000e0000 */
[----:B------:R-:W-:Y:S01]  /*0a90*/  ULDC UR17, c[0x0][0x608] ;  /* 0x0001820000117ab9 */ /* 0x000fe20000000800 */
[----:B------:R-:W-:Y:S01]  /*0aa0*/  ISETP.NE.AND.EX P0, PT, RZ, UR9, PT, P0 ;  /* 0x00000009ff007c0c */ /* 0x000fe2000bf05300 */
[----:B------:R-:W-:Y:S02]  /*0ab0*/  USHF.R.U64 UR23, UR19, UR17, UR10 ;  /* 0x0000001113177299 */ /* 0x000fe4000800120a */
[----:B------:R-:W-:Y:S01]  /*0ac0*/  USHF.R.U32.HI UR10, URZ, UR17, UR10 ;  /* 0x000000113f0a7299 */ /* 0x000fe2000801160a */
[----:B------:R-:W-:Y:S01]  /*0ad0*/  UMOV UR16, 0x1 ;  /* 0x0000000100107882 */ /* 0x000fe20000000000 */
[----:B------:R-:W-:Y:S02]  /*0ae0*/  UIADD3 UR12, -UR12, URZ, URZ ;  /* 0x0000003f0c0c7290 */ /* 0x000fe4000fffe13f */
[----:B------:R-:W-:-:S02]  /*0af0*/  USHF.R.U64 UR24, UR23, UR21, UR10 ;  /* 0x0000001517187299 */ /* 0x000fc4000800120a */
[----:B------:R-:W-:Y:S01]  /*0b00*/  USHF.L.U32 UR6, UR16, UR21, URZ ;  /* 0x0000001510067299 */ /* 0x000fe2000800063f */
[----:B------:R-:W-:Y:S01]  /*0b10*/  ULDC UR13, c[0x0][0x144] ;  /* 0x00005100000d7ab9 */ /* 0x000fe20000000800 */
[----:B------:R-:W-:Y:S01]  /*0b20*/  ULDC UR5, c[0x0][0x600] ;  /* 0x0001800000057ab9 */ /* 0x000fe20000000800 */
[----:B------:R-:W-:Y:S02]  /*0b30*/  ULOP3.LUT UR16, URZ, UR11, URZ, 0x33, !UPT ;  /* 0x0000000b3f107292 */ /* 0x000fe4000f8e333f */
[----:B------:R-:W-:Y:S02]  /*0b40*/  USHF.R.U32.HI UR11, URZ, UR21, UR10 ;  /* 0x000000153f0b7299 */ /* 0x000fe4000801160a */
[----:B------:R-:W-:Y:S02]  /*0b50*/  UIADD3 UR18, UR5, -0x1, URZ ;  /* 0xffffffff05127890 */ /* 0x000fe4000fffe03f */
[----:B------:R-:W-:Y:S02]  /*0b60*/  UIADD3 UR20, -UR14, URZ, URZ ;  /* 0x0000003f0e147290 */ /* 0x000fe4000fffe13f */
[----:B------:R-:W-:Y:S01]  /*0b70*/  UIMAD UR4, UR13, UR12, UR4 ;  /* 0x0000000c0d0472a4 */ /* 0x000fe2000f8e0204 */
[----:B------:R-:W-:Y:S01]  /*0b80*/  ULDC UR25, c[0x0][0x148] ;  /* 0x0000520000197ab9 */ /* 0x000fe20000000800 */
[----:B------:R-:W-:Y:S01]  /*0b90*/  ULDC UR21, c[0x0][0x648] ;  /* 0x0001920000157ab9 */ /* 0x000fe20000000800 */
[----:B------:R-:W-:Y:S01]  /*0ba0*/  ULDC UR22, c[0x0][0x638] ;  /* 0x00018e0000167ab9 */ /* 0x000fe20000000800 */
[----:B------:R-:W-:Y:S01]  /*0bb0*/  UMOV UR10, UR24 ;  /* 0x00000018000a7c82 */ /* 0x000fe20008000000 */
[----:B------:R-:W-:Y:S07]  /*0bc0*/  @!P0 BRA `(.L_x_6) ;  /* 0x0000000000308947 */ /* 0x000fee0003800000 */
[----:B------:R-:W-:Y:S02]  /*0bd0*/  ULDC UR14, c[0x0][0x64c] ;  /* 0x00019300000e7ab9 */ /* 0x000fe40000000800 */
        /* <DEDUP_REMOVED lines=8> */
[----:B------:R-:W-:-:S07]  /*0c60*/  UIMAD.WIDE.U32.X UR8, UR17, UR9, UR14, UP0 ;  /* 0x00000009110872a5 */ /* 0x000fce00080e040e */
[----:B------:R-:W-:Y:S01]  /*0c70*/  UMOV UR10, UR8 ;  /* 0x00000008000a7c82 */ /* 0x000fe20008000000 */
[----:B------:R-:W-:-:S05]  /*0c80*/  UMOV UR11, UR9 ;  /* 0x00000009000b7c82 */ /* 0x000fca0008000000 */
.L_x_6:
[----:B------:R-:W-:Y:S01]  /*0c90*/  UISETP.NE.AND UP0, UPT, UR39, URZ, UPT ;  /* 0x0000003f2700728c */ /* 0x000fe2000bf05270 */
[----:B------:R-:W-:Y:S01]  /*0ca0*/  IMAD.MOV.U32 R0, RZ, RZ, 0x1 ;  /* 0x00000001ff007424 */ /* 0x000fe200078e00ff */
[----:B------:R-:W-:Y:S02]  /*0cb0*/  USHF.R.U64 UR8, UR10, UR21, UR11 ;  /* 0x000000150a087299 */ /* 0x000fe4000800120b */
[----:B------:R-:W-:Y:S02]  /*0cc0*/  ULOP3.LUT UR16, UR23, UR16, URZ, 0xc0, !UPT ;  /* 0x0000001017107292 */ /* 0x000fe4000f8ec03f */
[----:B------:R-:W-:Y:S02]  /*0cd0*/  ULOP3.LUT UR18, UR19, UR18, URZ, 0xc0, !UPT ;  /* 0x0000001213127292 */ /* 0x000fe4000f8ec03f */
[----:B------:R-:W-:-:S03]  /*0ce0*/  UIMAD UR16, UR6, UR8, UR16 ;  /* 0x00000008061072a4 */ /* 0x000fc6000f8e0210 */
[----:B------:R-:W-:Y:S02]  /*0cf0*/  @UP0 UIMAD UR4, UR25, UR20, UR7 ;  /* 0x00000014190402a4 */ /* 0x000fe4000f8e0207 */
[----:B------:R-:W-:-:S04]  /*0d00*/  UIADD3 UR7, -UR8, URZ, URZ ;  /* 0x0000003f08077290 */ /* 0x000fc8000fffe13f */
[----:B------:R-:W-:-:S03]  /*0d10*/  UIMAD UR6, UR7, UR22, UR24 ;  /* 0x00000016070672a4 */ /* 0x000fc6000f8e0218 */
[----:B------:R-:W-:Y:S01]  /*0d20*/  ULDC UR7, c[0x0][0x610] ;  /* 0x0001840000077ab9 */ /* 0x000fe20000000800 */
[----:B------:R-:W-:Y:S02]  /*0d30*/  UIMAD UR6, UR6, UR5, UR18 ;  /* 0x00000005060672a4 */ /* 0x000fe4000f8e0212 */
[----:B------:R-:W-:-:S04]  /*0d40*/  UIMAD UR4, UR16, UR7, UR4 ;  /* 0x00000007100472a4 */ /* 0x000fc8000f8e0204 */
[----:B------:R-:W-:Y:S02]  /*0d50*/  USEL UR40, UR6, UR4, !UP0 ;  /* 0x0000000406287287 */ /* 0x000fe4000c000000 */
[----:B------:R-:W-:-:S12]  /*0d60*/  USEL UR45, UR4, UR6, !UP0 ;  /* 0x00000006042d7287 */ /* 0x000fd8000c000000 */
.L_x_4:
[----:B------:R-:W-:-:S08]  /*0d70*/  NOP ;  /* 0x0000000000007918 */ /* 0x000fd00000000000 */
[----:B------:R-:W0:Y:S02]  /*0d80*/  USETMAXREG.TRY_ALLOC.CTAPOOL UP0, 0xe8 ;  /* 0x000000e8000079c8 */ /* 0x000e240008000600 */
[----:B0-----:R-:W-:-:S13]  /*0d90*/  PLOP3.LUT P0, PT, PT, PT, UP0, 0x80, 0x0 ;  /* 0x000000000000781c */ /* 0x001fda0003f0f008 */
[----:B------:R-:W-:Y:S05]  /*0da0*/  @!P0 BRA `(.L_x_4) ;  /* 0xfffffffc00f08947 */ /* 0x000fea000383ffff */
[----:B------:R-:W-:Y:S01]  /*0db0*/  ULDC.64 UR4, c[0x0][0x598] ;  /* 0x0001660000047ab9 */ /* 0x000fe20000000a00 */
[----:B------:R-:W-:Y:S01]  /*0dc0*/  ULDC.64 UR46, c[0x0][0x208] ;  /* 0x00008200002e7ab9 */ /* 0x000fe20000000a00 */
[----:B------:R-:W-:-:S04]  /*0dd0*/  ISETP.NE.U32.AND P0, PT, RZ, UR4, PT ;  /* 0x00000004ff007c0c */ /* 0x000fc8000bf05070 */
[----:B------:R-:W-:-:S13]  /*0de0*/  ISETP.NE.AND.EX P0, PT, RZ, UR5, PT, P0 ;  /* 0x00000005ff007c0c */ /* 0x000fda000bf05300 */
[----:B------:R-:W-:Y:S05]  /*0df0*/  @!P0 BRA `(.L_x_7) ;  /* 0x00000000001c8947 */ /* 0x000fea0003800000 */
[----:B------:R-:W0:Y:S02]  /*0e00*/  LDC.64 R4, c[0x0][0x598] ;  /* 0x00016600ff047b82 */ /* 0x000e240000000a00 */
[----:B0-----:R-:W2:Y:S02]  /*0e10*/  LDG.E.64 R4, desc[UR46][R4.64] ;  /* 0x0000002e04047981 */ /* 0x001ea4000c1e1b00 */
[----:B--2---:R-:W-:-:S04]  /*0e20*/  ISETP.NE.U32.AND P0, PT, R4, RZ, PT ;  /* 0x000000ff0400720c */ /* 0x004fc80003f05070 */
[----:B------:R-:W-:-:S13]  /*0e30*/  ISETP.NE.AND.EX P0, PT, R5, RZ, PT, P0 ;  /* 0x000000ff0500720c */ /* 0x000fda0003f05300 */
[----:B------:R-:W-:Y:S05]  /*0e40*/  @!P0 BRA `(.L_x_7) ;  /* 0x0000000000088947 */ /* 0x000fea0003800000 */
[----:B------:R0:W5:Y:S01]  /*0e50*/  LD.E R19, desc[UR46][R4.64] ;  /* 0x0000002e04137980 */ /* 0x000162000c101900 */
[----:B------:R-:W-:Y:S05]  /*0e60*/  BRA `(.L_x_8) ;  /* 0x0000000000247947 */ /* 0x000fea0003800000 */
.L_x_7:
[----:B------:R-:W-:Y:S02]  /*0e70*/  ULDC.64 UR4, c[0x0][0x588] ;  /* 0x0001620000047ab9 */ /* 0x000fe40000000a00 */
[----:B------:R-:W-:-:S04]  /*0e80*/  ISETP.NE.U32.AND P0, PT, RZ, UR4, PT ;  /* 0x00000004ff007c0c */ /* 0x000fc8000bf05070 */
[----:B------:R-:W-:-:S13]  /*0e90*/  ISETP.NE.AND.EX P0, PT, RZ, UR5, PT, P0 ;  /* 0x00000005ff007c0c */ /* 0x000fda000bf05300 */
[----:B------:R-:W-:Y:S05]  /*0ea0*/  @!P0 BRA `(.L_x_9) ;  /* 0x00000000000c8947 */ /* 0x000fea0003800000 */
[----:B------:R-:W0:Y:S02]  /*0eb0*/  LDC.64 R4, c[0x0][0x588] ;  /* 0x00016200ff047b82 */ /* 0x000e240000000a00 */
[----:B0-----:R1:W5:Y:S01]  /*0ec0*/  LDG.E R19, desc[UR46][R4.64] ;  /* 0x0000002e04137981 */ /* 0x001362000c1e1900 */
[----:B------:R-:W-:Y:S05]  /*0ed0*/  BRA `(.L_x_8) ;  /* 0x0000000000087947 */ /* 0x000fea0003800000 */
.L_x_9:
[----:B------:R-:W-:Y:S02]  /*0ee0*/  ULDC UR4, c[0x0][0x580] ;  /* 0x0001600000047ab9 */ /* 0x000fe40000000800 */
[----:B------:R-:W-:-:S07]  /*0ef0*/  IMAD.U32 R19, RZ, RZ, UR4 ;  /* 0x00000004ff137e24 */ /* 0x000fce000f8e00ff */
.L_x_8:
[----:B------:R-:W-:Y:S02]  /*0f00*/  ULDC.64 UR4, c[0x0][0x5a0] ;  /* 0x0001680000047ab9 */ /* 0x000fe40000000a00 */
[----:B------:R-:W-:-:S04]  /*0f10*/  ISETP.NE.U32.AND P0, PT, RZ, UR4, PT ;  /* 0x00000004ff007c0c */ /* 0x000fc8000bf05070 */
[----:B------:R-:W-:-:S13]  /*0f20*/  ISETP.NE.AND.EX P0, PT, RZ, UR5, PT, P0 ;  /* 0x00000005ff007c0c */ /* 0x000fda000bf05300 */
[----:B------:R-:W-:Y:S05]  /*0f30*/  @!P0 BRA `(.L_x_10) ;  /* 0x00000000001c8947 */ /* 0x000fea0003800000 */
[----:B01----:R-:W0:Y:S02]  /*0f40*/  LDC.64 R4, c[0x0][0x5a0] ;  /* 0x00016800ff047b82 */ /* 0x003e240000000a00 */
[----:B0-----:R-:W2:Y:S02]  /*0f50*/  LDG.E.64 R4, desc[UR46][R4.64] ;  /* 0x0000002e04047981 */ /* 0x001ea4000c1e1b00 */
[----:B--2---:R-:W-:-:S04]  /*0f60*/  ISETP.NE.U32.AND P0, PT, R4, RZ, PT ;  /* 0x000000ff0400720c */ /* 0x004fc80003f05070 */
[----:B------:R-:W-:-:S13]  /*0f70*/  ISETP.NE.AND.EX P0, PT, R5, RZ, PT, P0 ;  /* 0x000000ff0500720c */ /* 0x000fda0003f05300 */
[----:B------:R-:W-:Y:S05]  /*0f80*/  @!P0 BRA `(.L_x_10) ;  /* 0x0000000000088947 */ /* 0x000fea0003800000 */
[----:B------:R0:W5:Y:S01]  /*0f90*/  LD.E R22, desc[UR46][R4.64] ;  /* 0x0000002e04167980 */ /* 0x000162000c101900 */
[----:B------:R-:W-:Y:S05]  /*0fa0*/  BRA `(.L_x_11) ;  /* 0x0000000000247947 */ /* 0x000fea0003800000 */
.L_x_10:
[----:B------:R-:W-:Y:S02]  /*0fb0*/  ULDC.64 UR4, c[0x0][0x590] ;  /* 0x0001640000047ab9 */ /* 0x000fe40000000a00 */
[----:B------:R-:W-:-:S04]  /*0fc0*/  ISETP.NE.U32.AND P0, PT, RZ, UR4, PT ;  /* 0x00000004ff007c0c */ /* 0x000fc8000bf05070 */
[----:B------:R-:W-:-:S13]  /*0fd0*/  ISETP.NE.AND.EX P0, PT, RZ, UR5, PT, P0 ;  /* 0x00000005ff007c0c */ /* 0x000fda000bf05300 */
[----:B------:R-:W-:Y:S05]  /*0fe0*/  @!P0 BRA `(.L_x_12) ;  /* 0x00000000000c8947 */ /* 0x000fea0003800000 */
[----:B------:R-:W2:Y:S02]  /*0ff0*/  LDC.64 R22, c[0x0][0x590] ;  /* 0x00016400ff167b82 */ /* 0x000ea40000000a00 */
[----:B--2---:R2:W5:Y:S01]  /*1000*/  LDG.E R22, desc[UR46][R22.64] ;  /* 0x0000002e16167981 */ /* 0x004562000c1e1900 */
[----:B------:R-:W-:Y:S05]  /*1010*/  BRA `(.L_x_11) ;  /* 0x0000000000087947 */ /* 0x000fea0003800000 */
.L_x_12:
[----:B------:R-:W-:Y:S02]  /*1020*/  ULDC UR4, c[0x0][0x584] ;  /* 0x0001610000047ab9 */ /* 0x000fe40000000800 */
[----:B------:R-:W-:-:S07]  /*1030*/  IMAD.U32 R22, RZ, RZ, UR4 ;  /* 0x00000004ff167e24 */ /* 0x000fce000f8e00ff */
.L_x_11:
[----:B------:R-:W-:-:S13]  /*1040*/  LOP3.LUT P0, RZ, R0, 0xff, RZ, 0xc0, !PT ;  /* 0x000000ff00ff7812 */ /* 0x000fda000780c0ff */
[----:B------:R-:W-:Y:S05]  /*1050*/  @!P0 EXIT ;  /* 0x000000000000894d */ /* 0x000fea0003800000 */
[----:B------:R-:W-:Y:S01]  /*1060*/  ULDC UR4, c[0x0][0x28c] ;  /* 0x0000a30000047ab9 */ /* 0x000fe20000000800 */
[----:B------:R-:W-:Y:S02]  /*1070*/  ULOP3.LUT UR42, UR38, 0x1, URZ, 0xfc, !UPT ;  /* 0x00000001262a7892 */ /* 0x000fe4000f8efc3f */
[----:B------:R-:W-:Y:S01]  /*1080*/  UIADD3 UR4, UR4, 0x3f, URZ ;  /* 0x0000003f04047890 */ /* 0x000fe2000fffe03f */
[----:B------:R-:W-:Y:S01]  /*1090*/  UMOV UR36, URZ ;  /* 0x0000003f00247c82 */ /* 0x000fe20008000000 */
[----:B------:R-:W-:Y:S02]  /*10a0*/  UMOV UR37, URZ ;  /* 0x0000003f00257c82 */ /* 0x000fe40008000000 */
[----:B------:R-:W-:-:S04]  /*10b0*/  USHF.R.S32.HI UR5, URZ, 0x1f, UR4 ;  /* 0x0000001f3f057899 */ /* 0x000fc80008011404 */
[----:B------:R-:W-:-:S04]  /*10c0*/  ULEA.HI UR5, UR5, UR4, URZ, 0x6 ;  /* 0x0000000405057291 */ /* 0x000fc8000f8f303f */
[----:B------:R-:W-:-:S12]  /*10d0*/  USHF.R.S32.HI UR43, URZ, 0x6, UR5 ;  /* 0x000000063f2b7899 */ /* 0x000fd80008011405 */
.L_x_348:
[----:B------:R-:W-:Y:S01]  /*10e0*/  LOP3.LUT R0, R2, 0x80, RZ, 0xc0, !PT ;  /* 0x0000008002007812 */ /* 0x000fe200078ec0ff */
[----:B---3--:R-:W3:Y:S01]  /*10f0*/  S2UR UR6, SR_CgaCtaId ;  /* 0x00000000000679c3 */ /* 0x008ee20000008800 */
[----:B------:R-:W-:Y:S02]  /*1100*/  UMOV UR44, 0x400 ;  /* 0x00000400002c7882 */ /* 0x000fe40000000000 */
[----:B------:R-:W-:-:S06]  /*1110*/  SHF.R.U32.HI R0, RZ, 0x7, R0 ;  /* 0x00000007ff007819 */ /* 0x000fcc0000011600 */
[----:B----4-:R-:W4:Y:S01]  /*1120*/  SHFL.IDX PT, R0, R0, RZ, 0x1f ;  /* 0x00001fff00007589 */ /* 0x010f2200000e0000 */
[----:B---3--:R-:W-:Y:S01]  /*1130*/  ULEA UR44, UR6, UR44, 0x18 ;  /* 0x0000002c062c7291 */ /* 0x008fe2000f8ec03f */
[----:B----4-:R-:W-:-:S13]  /*1140*/  R2UR UR4, R0 ;  /* 0x00000000000472ca */ /* 0x010fda00000e0000 */
[----:B------:R-:W-:-:S04]  /*1150*/  ULEA.HI UR5, UR4, UR4, URZ, 0x1 ;  /* 0x0000000404057291 */ /* 0x000fc8000f8f083f */
[----:B------:R-:W-:-:S04]  /*1160*/  ULOP3.LUT UR5, UR5, 0x7fffe, URZ, 0xc0, !UPT ;  /* 0x0007fffe05057892 */ /* 0x000fc8000f8ec03f */
[----:B------:R-:W-:-:S03]  /*1170*/  UIADD3 UR5, UR4, -UR5, URZ ;  /* 0x8000000504057290 */ /* 0x000fc6000fffe03f */
[----:B------:R-:W-:Y:S01]  /*1180*/  ULDC UR4, c[0x0][0x28c] ;  /* 0x0000a30000047ab9 */ /* 0x000fe20000000800 */
[----:B------:R-:W-:Y:S01]  /*1190*/  ULEA UR5, UR5, UR44, 0xd ;  /* 0x0000002c05057291 */ /* 0x000fe2000f8e683f */
[----:B------:R-:W-:-:S03]  /*11a0*/  ISETP.LT.AND P0, PT, RZ, UR4, PT ;  /* 0x00000004ff007c0c */ /* 0x000fc6000bf01270 */
[----:B------:R-:W-:-:S04]  /*11b0*/  UIADD3 UR5, UR5, 0x100, URZ ;  /* 0x0000010005057890 */ /* 0x000fc8000fffe03f */
[----:B------:R-:W-:-:S04]  /*11c0*/  USHF.R.U32.HI UR5, URZ, 0x4, UR5 ;  /* 0x000000043f057899 */ /* 0x000fc80008011605 */
[----:B------:R-:W-:Y:S02]  /*11d0*/  ULOP3.LUT UR48, UR5, 0x3fff, URZ, 0xc0, !UPT ;  /* 0x00003fff05307892 */ /* 0x000fe4000f8ec03f */
[----:B-1---5:R-:W-:Y:S10]  /*11e0*/  @P0 BRA `(.L_x_13) ;  /* 0x0000000000400947 */ /* 0x022ff40003800000 */
[----:B------:R-:W-:Y:S01]  /*11f0*/  MOV R0, 0x0 ;  /* 0x0000000000007802 */ /* 0x000fe20000000f00 */
[----:B------:R-:W-:Y:S01]  /*1200*/  ULDC.64 UR4, c[0x4][0x68] ;  /* 0x01001a0000047ab9 */ /* 0x000fe20000000a00 */
[----:B------:R-:W-:Y:S01]  /*1210*/  ULDC.64 UR6, c[0x4][0x8] ;  /* 0x0100020000067ab9 */ /* 0x000fe20000000a00 */
[----:B01----:R-:W-:Y:S01]  /*1220*/  IMAD.U32 R4, RZ, RZ, UR4 ;  /* 0x00000004ff047e24 */ /* 0x003fe2000f8e00ff */
[----:B------:R0:W1:Y:S01]  /*1230*/  LDC.64 R14, c[0x4][R0] ;  /* 0x01000000000e7b82 */ /* 0x0000620000000a00 */
[----:B------:R-:W-:Y:S01]  /*1240*/  IMAD.U32 R5, RZ, RZ, UR5 ;  /* 0x00000005ff057e24 */ /* 0x000fe2000f8e00ff */
[----:B------:R-:W-:Y:S01]  /*1250*/  ULDC.64 UR4, c[0x4][0x70] ;  /* 0x01001c0000047ab9 */ /* 0x000fe20000000a00 */
[----:B------:R-:W-:Y:S02]  /*1260*/  IMAD.U32 R10, RZ, RZ, UR6 ;  /* 0x00000006ff0a7e24 */ /* 0x000fe4000f8e00ff */
[----:B------:R-:W-:Y:S02]  /*1270*/  IMAD.U32 R6, RZ, RZ, UR4 ;  /* 0x00000004ff067e24 */ /* 0x000fe4000f8e00ff */
[----:B------:R-:W-:-:S02]  /*1280*/  IMAD.U32 R7, RZ, RZ, UR5 ;  /* 0x00000005ff077e24 */ /* 0x000fc4000f8e00ff */
[----:B------:R-:W-:Y:S02]  /*1290*/  IMAD.U32 R11, RZ, RZ, UR7 ;  /* 0x00000007ff0b7e24 */ /* 0x000fe4000f8e00ff */
[----:B------:R-:W-:Y:S02]  /*12a0*/  IMAD.MOV.U32 R8, RZ, RZ, 0x1e1 ;  /* 0x000001e1ff087424 */ /* 0x000fe400078e00ff */
[----:B------:R-:W-:Y:S02]  /*12b0*/  IMAD.MOV.U32 R12, RZ, RZ, 0x1 ;  /* 0x00000001ff0c7424 */ /* 0x000fe400078e00ff */
[----:B0-----:R-:W-:-:S07]  /*12c0*/  IMAD.MOV.U32 R13, RZ, RZ, RZ ;  /* 0x000000ffff0d7224 */ /* 0x001fce00078e00ff */
[----:B------:R-:W-:-:S07]  /*12d0*/  LEPC R20, `(.L_x_13) ;  /* 0x000000001014794e */ /* 0x000fce0000000000 */
[----:B-12--5:R-:W-:Y:S05]  /*12e0*/  CALL.ABS.NOINC R14 ;  /* 0x000000000e007343 */ /* 0x026fea0003c00000 */
.L_x_13:
[----:B------:R-:W-:-:S05]  /*12f0*/  IMAD.U32 R0, RZ, RZ, UR42 ;  /* 0x0000002aff007e24 */ /* 0x000fca000f8e00ff */
[----:B------:R-:W-:-:S13]  /*1300*/  ISETP.NE.AND P0, PT, R0, 0x3, PT ;  /* 0x000000030000780c */ /* 0x000fda0003f05270 */
[----:B------:R-:W-:Y:S05]  /*1310*/  @!P0 BRA `(.L_x_14) ;  /* 0x0000000000048947 */ /* 0x000fea0003800000 */
[----:B------:R-:W-:Y:S01]  /*1320*/  BPT.TRAP 0x1 ;  /* 0x000000040000795c */ /* 0x000fe20000300000 */
.L_x_14:
[----:B------:R-:W-:Y:S02]  /*1330*/  IMAD.U32 R3, RZ, RZ, UR37 ;  /* 0x00000025ff037e24 */ /* 0x000fe4000f8e00ff */
[----:B------:R-:W-:-:S03]  /*1340*/  IMAD.U32 R0, RZ, RZ, UR36 ;  /* 0x00000024ff007e24 */ /* 0x000fc6000f8e00ff */
[----:B------:R-:W-:Y:S02]  /*1350*/  LEA R3, R3, UR44, 0x3 ;  /* 0x0000002c03037c11 */ /* 0x000fe4000f8e18ff */
[----:B------:R-:W-:-:S04]  /*1360*/  SHF.L.U32 R0, R0, 0x1f, RZ ;  /* 0x0000001f00007819 */ /* 0x000fc800000006ff */
[----:B------:R3:W4:Y:S01]  /*1370*/  SYNCS.PHASECHK.TRANS64.TRYWAIT P1, [R3+URZ], R0 ;  /* 0x00000000030075a7 */ /* 0x000722000802017f */
[----:B------:R-:W-:Y:S05]  /*1380*/  @!P0 BRA `(.L_x_15) ;  /* 0x0000000000048947 */ /* 0x000fea0003800000 */
[----:B------:R-:W-:Y:S01]  /*1390*/  BPT.TRAP 0x1 ;  /* 0x000000040000795c */ /* 0x000fe20000300000 */
.L_x_15:
[----:B----4-:R-:W-:Y:S05]  /*13a0*/  @P1 BRA `(.L_x_16) ;  /* 0x0000000000081947 */ /* 0x010fea0003800000 */
[----:B------:R-:W4:Y:S02]  /*13b0*/  SYNCS.PHASECHK.TRANS64.TRYWAIT P1, [R3+URZ], R0 ;  /* 0x00000000030075a7 */ /* 0x000f24000802017f */
[----:B----4-:R-:W-:Y:S05]  /*13c0*/  @!P1 BRA `(.L_x_17) ;  /* 0x000000e000449947 */ /* 0x010fea0003800000 */
.L_x_16:
[----:B------:R-:W-:-:S04]  /*13d0*/  UISETP.LT.AND UP0, UPT, UR43, 0x1, UPT ;  /* 0x000000012b00788c */ /* 0x000fc8000bf01270 */
[----:B------:R-:W-:-:S06]  /*13e0*/  USEL UR4, UR43, 0x1, UP0 ;  /* 0x000000012b047887 */ /* 0x000fcc0008000000 */
[----:B---34-:R-:W-:Y:S01]  /*13f0*/  IMAD.U32 R0, RZ, RZ, UR4 ;  /* 0x00000004ff007e24 */ /* 0x018fe2000f8e00ff */
[----:B------:R-:W-:Y:S05]  /*1400*/  WARPSYNC.ALL ;  /* 0x0000000000007948 */ /* 0x000fea0003800000 */
[----:B------:R-:W-:-:S04]  /*1410*/  IADD3 R0, -R0, UR43, RZ ;  /* 0x0000002b00007c10 */ /* 0x000fc8000fffe1ff */
[----:B------:R-:W-:Y:S01]  /*1420*/  ISETP.GE.AND P1, PT, R0, 0x1, PT ;  /* 0x000000010000780c */ /* 0x000fe20003f26270 */
[----:B------:R-:W-:Y:S01]  /*1430*/  UIADD3 UR4, UR44, 0x20100, URZ ;  /* 0x000201002c047890 */ /* 0x000fe2000fffe03f */
[----:B------:R-:W-:Y:S01]  /*1440*/  WARPGROUP.ARRIVE ;  /* 0x00000000000079c5 */ /* 0x000fe20000000000 */
[----:B------:R-:W-:Y:S02]  /*1450*/  ULOP3.LUT UR24, UR48, 0x10000, URZ, 0xfc, !UPT ;  /* 0x0001000030187892 */ /* 0x000fe4000f8efc3f */
[----:B------:R-:W-:Y:S02]  /*1460*/  USHF.R.U32.HI UR4, URZ, 0x4, UR4 ;  /* 0x000000043f047899 */ /* 0x000fe40008011604 */
[----:B------:R-:W-:Y:S02]  /*1470*/  ULEA UR26, UR37, UR24, 0xb ;  /* 0x00000018251a7291 */ /* 0x000fe4000f8e583f */
[----:B------:R-:W-:Y:S01]  /*1480*/  ULOP3.LUT UR4, UR4, 0x3fff, URZ, 0xc0, !UPT ;  /* 0x00003fff04047892 */ /* 0x000fe2000f8ec03f */
[----:B------:R-:W-:Y:S01]  /*1490*/  UMOV UR5, 0x40000040 ;  /* 0x4000004000057882 */ /* 0x000fe20000000000 */
[----:B------:R-:W-:-:S02]  /*14a0*/  UMOV UR7, 0x40000040 ;  /* 0x4000004000077882 */ /* 0x000fc40000000000 */
[----:B------:R-:W-:Y:S01]  /*14b0*/  ULOP3.LUT UR25, UR4, 0x10000, URZ, 0xfc, !UPT ;  /* 0x0001000004197892 */ /* 0x000fe2000f8efc3f */
[----:B------:R-:W-:Y:S02]  /*14c0*/  UMOV UR9, UR5 ;  /* 0x0000000500097c82 */ /* 0x000fe40008000000 */
[----:B------:R-:W-:Y:S01]  /*14d0*/  UMOV UR4, UR26 ;  /* 0x0000001a00047c82 */ /* 0x000fe20008000000 */
[----:B------:R-:W-:Y:S01]  /*14e0*/  UIMAD UR27, UR37, 0x500, UR25 ;  /* 0x00000500251b78a4 */ /* 0x000fe2000f8e0219 */
[----:B------:R-:W-:Y:S01]  /*14f0*/  UMOV UR8, UR4 ;  /* 0x0000000400087c82 */ /* 0x000fe20008000000 */
[----:B------:R-:W-:Y:S02]  /*1500*/  UMOV UR11, 0x40000040 ;  /* 0x40000040000b7882 */ /* 0x000fe40000000000 */
[----:B------:R-:W-:Y:S02]  /*1510*/  UIADD3 UR10, UR27, 0x100, URZ ;  /* 0x000001001b0a7890 */ /* 0x000fe4000fffe03f */
[----:B------:R-:W-:-:S02]  /*1520*/  UIADD3 UR14, UR27, 0x200, URZ ;  /* 0x000002001b0e7890 */ /* 0x000fc4000fffe03f */
[----:B------:R-:W-:Y:S01]  /*1530*/  UMOV UR6, UR27 ;  /* 0x0000001b00067c82 */ /* 0x000fe20008000000 */
[----:B------:R-:W-:Y:S01]  /*1540*/  UMOV UR12, UR4 ;  /* 0x00000004000c7c82 */ /* 0x000fe20008000000 */
[----:B------:R-:W-:Y:S01]  /*1550*/  HGMMA.64x32x16.F32 R168, gdesc[UR4], RZ, !UPT, gsb0 ;  /* 0x0060000004a879f0 */ /* 0x000fe2000c0008ff */
[----:B------:R-:W-:Y:S01]  /*1560*/  UMOV UR13, UR5 ;  /* 0x00000005000d7c82 */ /* 0x000fe20008000000 */
[----:B------:R-:W-:Y:S01]  /*1570*/  UMOV UR15, 0x40000040 ;  /* 0x40000040000f7882 */ /* 0x000fe20000000000 */
[----:B------:R-:W-:Y:S01]  /*1580*/  UIADD3 UR18, UR27, 0x300, URZ ;  /* 0x000003001b127890 */ /* 0x000fe2000fffe03f */
[----:B------:R-:W-:Y:S01]  /*1590*/  UMOV UR16, UR4 ;  /* 0x0000000400107c82 */ /* 0x000fe20008000000 */
[----:B------:R-:W-:Y:S01]  /*15a0*/  UMOV UR17, UR5 ;  /* 0x0000000500117c82 */ /* 0x000fe20008000000 */
[----:B------:R-:W-:Y:S01]  /*15b0*/  UMOV UR19, 0x40000040 ;  /* 0x4000004000137882 */ /* 0x000fe20000000000 */
[----:B------:R-:W-:Y:S01]  /*15c0*/  UIADD3 UR22, UR27, 0x400, URZ ;  /* 0x000004001b167890 */ /* 0x000fe2000fffe03f */
[----:B------:R-:W-:Y:S01]  /*15d0*/  UMOV UR20, UR4 ;  /* 0x0000000400147c82 */ /* 0x000fe20008000000 */
[----:B------:R-:W-:Y:S01]  /*15e0*/  UMOV UR21, UR5 ;  /* 0x0000000500157c82 */ /* 0x000fe20008000000 */
[----:B------:R-:W-:Y:S01]  /*15f0*/  UMOV UR23, 0x40000040 ;  /* 0x4000004000177882 */ /* 0x000fe20000000000 */
[----:B------:R-:W-:Y:S01]  /*1600*/  UIADD3 UR4, UR26, 0x2, URZ ;  /* 0x000000021a047890 */ /* 0x000fe2000fffe03f */
[----:B------:R-:W-:Y:S01]  /*1610*/  UMOV UR5, 0x40000040 ;  /* 0x4000004000057882 */ /* 0x000fe20000000000 */
[----:B------:R-:W-:-:S02]  /*1620*/  WARPGROUP.DEPBAR.LE gsb0, 0x0 ;  /* 0x00008000000079c5 */ /* 0x000fc40000010000 */
[----:B------:R-:W-:-:S06]  /*1630*/  WARPGROUP.ARRIVE ;  /* 0x00000000000079c5 */ /* 0x000fcc0000000000 */
[----:B------:R-:W-:Y:S01]  /*1640*/  HGMMA.64x32x16.F32 R136, gdesc[UR8], RZ, !UPT, gsb0 ;  /* 0x00600000088879f0 */ /* 0x000fe2000c0008ff */
[----:B------:R-:W-:Y:S02]  /*1650*/  UIADD3 UR8, UR26, 0x400, URZ ;  /* 0x000004001a087890 */ /* 0x000fe4000fffe03f */
[----:B------:R-:W-:Y:S02]  /*1660*/  WARPGROUP.DEPBAR.LE gsb0, 0x0 ;  /* 0x00008000000079c5 */ /* 0x000fe40000010000 */
[----:B------:R-:W-:-:S06]  /*1670*/  WARPGROUP.ARRIVE ;  /* 0x00000000000079c5 */ /* 0x000fcc0000000000 */
[----:B------:R-:W-:Y:S03]  /*1680*/  HGMMA.64x32x16.F32 R104, gdesc[UR12], RZ, !UPT, gsb0 ;  /* 0x006000000c6879f0 */ /* 0x000fe6000c0008ff */
[----:B------:R-:W-:Y:S02]  /*1690*/  WARPGROUP.DEPBAR.LE gsb0, 0x0 ;  /* 0x00008000000079c5 */ /* 0x000fe40000010000 */
[----:B------:R-:W-:-:S06]  /*16a0*/  WARPGROUP.ARRIVE ;  /* 0x00000000000079c5 */ /* 0x000fcc0000000000 */
[----:B------:R-:W-:Y:S03]  /*16b0*/  HGMMA.64x32x16.F32 R72, gdesc[UR16], RZ, !UPT, gsb0 ;  /* 0x00600000104879f0 */ /* 0x000fe6000c0008ff */
[----:B------:R-:W-:Y:S02]  /*16c0*/  WARPGROUP.DEPBAR.LE gsb0, 0x0 ;  /* 0x00008000000079c5 */ /* 0x000fe40000010000 */
[----:B------:R-:W-:-:S06]  /*16d0*/  WARPGROUP.ARRIVE ;  /* 0x00000000000079c5 */ /* 0x000fcc0000000000 */
[----:B------:R-:W-:Y:S01]  /*16e0*/  HGMMA.64x32x16.F32 R40, gdesc[UR20], RZ, !UPT, gsb0 ;  /* 0x00600000142879f0 */ /* 0x000fe2000c0008ff */
[----:B------:R-:W-:Y:S01]  /*16f0*/  UMOV UR20, UR8 ;  /* 0x0000000800147c82 */ /* 0x000fe20008000000 */
[----:B------:R-:W-:Y:S01]  /*1700*/  UMOV UR21, 0x40000040 ;  /* 0x4000004000157882 */ /* 0x000fe20000000000 */
[----:B------:R-:W-:Y:S01]  /*1710*/  UMOV UR16, UR20 ;  /* 0x0000001400107c82 */ /* 0x000fe20008000000 */
[----:B------:R-:W-:Y:S01]  /*1720*/  UMOV UR17, UR21 ;  /* 0x0000001500117c82 */ /* 0x000fe20008000000 */
[----:B------:R-:W-:Y:S01]  /*1730*/  UMOV UR12, UR20 ;  /* 0x00000014000c7c82 */ /* 0x000fe20008000000 */
[----:B------:R-:W-:Y:S01]  /*1740*/  UMOV UR13, UR21 ;  /* 0x00000015000d7c82 */ /* 0x000fe20008000000 */
[----:B------:R-:W-:Y:S01]  /*1750*/  UMOV UR8, UR20 ;  /* 0x0000001400087c82 */ /* 0x000fe20008000000 */
[----:B------:R-:W-:Y:S01]  /*1760*/  UMOV UR9, UR21 ;  /* 0x0000001500097c82 */ /* 0x000fe20008000000 */
[----:B------:R-:W-:Y:S02]  /*1770*/  WARPGROUP.DEPBAR.LE gsb0, 0x0 ;  /* 0x00008000000079c5 */ /* 0x000fe40000010000 */
[----:B------:R-:W-:-:S06]  /*1780*/  WARPGROUP.ARRIVE ;  /* 0x00000000000079c5 */ /* 0x000fcc0000000000 */
[----:B------:R-:W-:Y:S01]  /*1790*/  HGMMA.64x32x16.F32 R24, gdesc[UR20], RZ, !UPT, gsb0 ;  /* 0x00600000141879f0 */ /* 0x000fe2000c0008ff */
[----:B------:R-:W-:Y:S01]  /*17a0*/  UMOV UR22, UR6 ;  /* 0x0000000600167c82 */ /* 0x000fe20008000000 */
[----:B------:R-:W-:Y:S01]  /*17b0*/  UMOV UR23, UR7 ;  /* 0x0000000700177c82 */ /* 0x000fe20008000000 */
[----:B------:R-:W-:Y:S01]  /*17c0*/  UIADD3 UR6, UR27, 0x2, URZ ;  /* 0x000000021b067890 */ /* 0x000fe2000fffe03f */
[----:B------:R-:W-:Y:S01]  /*17d0*/  UMOV UR7, 0x40000040 ;  /* 0x4000004000077882 */ /* 0x000fe20000000000 */
[----:B------:R-:W-:Y:S02]  /*17e0*/  WARPGROUP.DEPBAR.LE gsb0, 0x0 ;  /* 0x00008000000079c5 */ /* 0x000fe40000010000 */
[----:B------:R-:W-:-:S06]  /*17f0*/  WARPGROUP.ARRIVE ;  /* 0x00000000000079c5 */ /* 0x000fcc0000000000 */
[----:B------:R-:W-:Y:S01]  /*1800*/  HGMMA.64x32x16.F32 R56, gdesc[UR16], RZ, !UPT, gsb0 ;  /* 0x00600000103879f0 */ /* 0x000fe2000c0008ff */
[----:B------:R-:W-:Y:S01]  /*1810*/  UIADD3 UR18, UR27, 0x302, URZ ;  /* 0x000003021b127890 */ /* 0x000fe2000fffe03f */
[----:B------:R-:W-:Y:S01]  /*1820*/  UMOV UR16, UR4 ;  /* 0x0000000400107c82 */ /* 0x000fe20008000000 */
[----:B------:R-:W-:Y:S01]  /*1830*/  UMOV UR17, UR5 ;  /* 0x0000000500117c82 */ /* 0x000fe20008000000 */
        /* <DEDUP_REMOVED lines=24> */
[----:B------:R-:W-:Y:S03]  /*19c0*/  HGMMA.64x32x16.F32 R168, gdesc[UR4], R168, gsb0 ;  /* 0x0060000004a879f0 */ /* 0x000fe600080008a8 */
[----:B------:R-:W-:Y:S02]  /*19d0*/  WARPGROUP.DEPBAR.LE gsb0, 0x0 ;  /* 0x00008000000079c5 */ /* 0x000fe40000010000 */
[----:B------:R-:W-:-:S06]  /*19e0*/  WARPGROUP.ARRIVE ;  /* 0x00000000000079c5 */ /* 0x000fcc0000000000 */
[----:B------:R-:W-:Y:S01]  /*19f0*/  HGMMA.64x32x16.F32 R136, gdesc[UR8], R136, gsb0 ;  /* 0x00600000088879f0 */ /* 0x000fe20008000888 */
[----:B------:R-:W-:Y:S02]  /*1a00*/  UIADD3 UR8, UR26, 0x402, URZ ;  /* 0x000004021a087890 */ /* 0x000fe4000fffe03f */
[----:B------:R-:W-:Y:S02]  /*1a10*/  WARPGROUP.DEPBAR.LE gsb0, 0x0 ;  /* 0x00008000000079c5 */ /* 0x000fe40000010000 */
[----:B------:R-:W-:-:S06]  /*1a20*/  WARPGROUP.ARRIVE ;  /* 0x00000000000079c5 */ /* 0x000fcc0000000000 */
[----:B------:R-:W-:Y:S03]  /*1a30*/  HGMMA.64x32x16.F32 R104, gdesc[UR12], R104, gsb0 ;  /* 0x006000000c6879f0 */ /* 0x000fe60008000868 */
[----:B------:R-:W-:Y:S02]  /*1a40*/  WARPGROUP.DEPBAR.LE gsb0, 0x0 ;  /* 0x00008000000079c5 */ /* 0x000fe40000010000 */
[----:B------:R-:W-:-:S06]  /*1a50*/  WARPGROUP.ARRIVE ;  /* 0x00000000000079c5 */ /* 0x000fcc0000000000 */
[----:B------:R-:W-:Y:S03]  /*1a60*/  HGMMA.64x32x16.F32 R72, gdesc[UR16], R72, gsb0 ;  /* 0x00600000104879f0 */ /* 0x000fe60008000848 */
[----:B------:R-:W-:Y:S02]  /*1a70*/  WARPGROUP.DEPBAR.LE gsb0, 0x0 ;  /* 0x00008000000079c5 */ /* 0x000fe40000010000 */
[----:B------:R-:W-:-:S06]  /*1a80*/  WARPGROUP.ARRIVE ;  /* 0x00000000000079c5 */ /* 0x000fcc0000000000 */
[----:B------:R-:W-:Y:S01]  /*1a90*/  HGMMA.64x32x16.F32 R40, gdesc[UR20], R40, gsb0 ;  /* 0x00600000142879f0 */ /* 0x000fe20008000828 */
        /* <DEDUP_REMOVED lines=8> */
[----:B------:R-:W-:Y:S01]  /*1b20*/  UMOV UR4, UR20 ;  /* 0x0000001400047c82 */ /* 0x000fe20008000000 */
[----:B------:R-:W-:Y:S01]  /*1b30*/  UMOV UR5, UR21 ;  /* 0x0000001500057c82 */ /* 0x000fe20008000000 */
[----:B------:R-:W-:-:S02]  /*1b40*/  WARPGROUP.DEPBAR.LE gsb0, 0x0 ;  /* 0x00008000000079c5 */ /* 0x000fc40000010000 */
[----:B------:R-:W-:-:S06]  /*1b50*/  WARPGROUP.ARRIVE ;  /* 0x00000000000079c5 */ /* 0x000fcc0000000000 */
[----:B------:R-:W-:Y:S01]  /*1b60*/  HGMMA.64x32x16.F32 R24, gdesc[UR20], R24, gsb0 ;  /* 0x00600000141879f0 */ /* 0x000fe20008000818 */
[----:B------:R-:W-:Y:S01]  /*1b70*/  UIADD3 UR22, UR27, 0x404, URZ ;  /* 0x000004041b167890 */ /* 0x000fe2000fffe03f */
[----:B------:R-:W-:Y:S01]  /*1b80*/  UMOV UR23, 0x40000040 ;  /* 0x4000004000177882 */ /* 0x000fe20000000000 */
[----:B------:R-:W-:Y:S02]  /*1b90*/  WARPGROUP.DEPBAR.LE gsb0, 0x0 ;  /* 0x00008000000079c5 */ /* 0x000fe40000010000 */
        /* <DEDUP_REMOVED lines=17> */
[----:B------:R-:W-:Y:S02]  /*1cb0*/  UIADD3 UR4, UR26, 0x4, URZ ;  /* 0x000000041a047890 */ /* 0x000fe4000fffe03f */
[----:B------:R-:W-:Y:S01]  /*1cc0*/  UIADD3 UR6, UR27, 0x4, URZ ;  /* 0x000000041b067890 */ /* 0x000fe2000fffe03f */
[----:B------:R-:W-:Y:S01]  /*1cd0*/  UMOV UR5, 0x40000040 ;  /* 0x4000004000057882 */ /* 0x000fe20000000000 */
[----:B------:R-:W-:Y:S01]  /*1ce0*/  UMOV UR7, 0x40000040 ;  /* 0x4000004000077882 */ /* 0x000fe20000000000 */
[----:B------:R-:W-:Y:S02]  /*1cf0*/  UMOV UR9, UR5 ;  /* 0x0000000500097c82 */ /* 0x000fe40008000000 */
        /* <DEDUP_REMOVED lines=68> */
[----:B------:R-:W-:Y:S01]  /*2140*/  UIADD3 UR26, UR26, 0x406, URZ ;  /* 0x000004061a1a7890 */ /* 0x000fe2000fffe03f */
[----:B------:R-:W-:-:S02]  /*2150*/  WARPGROUP.DEPBAR.LE gsb0, 0x0 ;  /* 0x00008000000079c5 */ /* 0x000fc40000010000 */
[----:B------:R-:W-:-:S06]  /*2160*/  WARPGROUP.ARRIVE ;  /* 0x00000000000079c5 */ /* 0x000fcc0000000000 */
[----:B------:R-:W-:Y:S03]  /*2170*/  HGMMA.64x32x16.F32 R168, gdesc[UR4], R168, gsb0 ;  /* 0x0060000004a879f0 */ /* 0x000fe600080008a8 */
        /* <DEDUP_REMOVED lines=38> */
[----:B------:R-:W-:Y:S05]  /*23e0*/  @!P1 BRA `(.L_x_18) ;  /* 0x0000001000749947 */ /* 0x000fea0003800000 */
[----:B------:R-:W-:Y:S01]  /*23f0*/  UIADD3 UR27, UR37, 0x1, URZ ;  /* 0x00000001251b7890 */ /* 0x000fe2000fffe03f */
[----:B------:R-:W-:Y:S01]  /*2400*/  IMAD.MOV.U32 R3, RZ, RZ, R0 ;  /* 0x000000ffff037224 */ /* 0x000fe200078e0000 */
[----:B------:R-:W-:Y:S02]  /*2410*/  UMOV UR26, UR37 ;  /* 0x00000025001a7c82 */ /* 0x000fe40008000000 */
[----:B------:R-:W-:-:S04]  /*2420*/  UISETP.NE.AND UP0, UPT, UR27, 0x4, UPT ;  /* 0x000000041b00788c */ /* 0x000fc8000bf05270 */
[----:B------:R-:W-:Y:S02]  /*2430*/  USEL UR4, URZ, 0x1, UP0 ;  /* 0x000000013f047887 */ /* 0x000fe40008000000 */
[----:B------:R-:W-:Y:S02]  /*2440*/  USEL UR27, UR27, URZ, UP0 ;  /* 0x0000003f1b1b7287 */ /* 0x000fe40008000000 */
[----:B------:R-:W-:-:S06]  /*2450*/  ULOP3.LUT UR4, UR36, UR4, URZ, 0x3c, !UPT ;  /* 0x0000000424047292 */ /* 0x000fcc000f8e3c3f */
[----:B------:R-:W-:-:S07]  /*2460*/  IMAD.U32 R6, RZ, RZ, UR4 ;  /* 0x00000004ff067e24 */ /* 0x000fce000f8e00ff */
.L_x_25:
[----:B------:R-:W-:Y:S05]  /*2470*/  @!P0 BRA `(.L_x_19) ;  /* 0x0000000000048947 */ /* 0x000fea0003800000 */
[----:B------:R-:W-:Y:S01]  /*2480*/  BPT.TRAP 0x1 ;  /* 0x000000040000795c */ /* 0x000fe20000300000 */
.L_x_19:
[----:B------:R-:W-:Y:S01]  /*2490*/  ULEA UR4, UR27, UR44, 0x3 ;  /* 0x0000002c1b047291 */ /* 0x000fe2000f8e183f */
[----:B01----:R-:W-:-:S08]  /*24a0*/  SHF.L.U32 R4, R6, 0x1f, RZ ;  /* 0x0000001f06047819 */ /* 0x003fd000000006ff */
[----:B------:R0:W1:Y:S01]  /*24b0*/  SYNCS.PHASECHK.TRANS64.TRYWAIT P1, [UR4], R4 ;  /* 0x00000004ff0075a7 */ /* 0x0000620008020144 */
[----:B------:R-:W-:Y:S05]  /*24c0*/  @!P0 BRA `(.L_x_20) ;  /* 0x0000000000048947 */ /* 0x000fea0003800000 */
[----:B------:R-:W-:Y:S01]  /*24d0*/  BPT.TRAP 0x1 ;  /* 0x000000040000795c */ /* 0x000fe20000300000 */
.L_x_20:
[----:B-1----:R-:W-:Y:S05]  /*24e0*/  @P1 BRA `(.L_x_21) ;  /* 0x0000000000081947 */ /* 0x002fea0003800000 */
[----:B------:R-:W1:Y:S02]  /*24f0*/  SYNCS.PHASECHK.TRANS64.TRYWAIT P1, [UR4], R4 ;  /* 0x00000004ff0075a7 */ /* 0x000e640008020144 */
[----:B-1----:R-:W-:Y:S05]  /*2500*/  @!P1 BRA `(.L_x_22) ;  /* 0x000000d000089947 */ /* 0x002fea0003800000 */
.L_x_21:
[----:B------:R-:W-:Y:S01]  /*2510*/  ULEA UR28, UR27, UR24, 0xb ;  /* 0x000000181b1c7291 */ /* 0x000fe2000f8e583f */
[----:B------:R-:W-:Y:S01]  /*2520*/  WARPGROUP.ARRIVE ;  /* 0x00000000000079c5 */ /* 0x000fe20000000000 */
[----:B------:R-:W-:Y:S01]  /*2530*/  UIMAD UR29, UR27, 0x500, UR25 ;  /* 0x000005001b1d78a4 */ /* 0x000fe2000f8e0219 */
[----:B------:R-:W-:Y:S01]  /*2540*/  UMOV UR5, 0x40000040 ;  /* 0x4000004000057882 */ /* 0x000fe20000000000 */
[----:B------:R-:W-:Y:S02]  /*2550*/  UMOV UR7, 0x40000040 ;  /* 0x4000004000077882 */ /* 0x000fe40000000000 */
[----:B------:R-:W-:Y:S01]  /*2560*/  UIADD3 UR10, UR29, 0x100, URZ ;  /* 0x000001001d0a7890 */ /* 0x000fe2000fffe03f */
[----:B------:R-:W-:Y:S02]  /*2570*/  UMOV UR4, UR28 ;  /* 0x0000001c00047c82 */ /* 0x000fe40008000000 */
[----:B------:R-:W-:Y:S01]  /*2580*/  UMOV UR6, UR29 ;  /* 0x0000001d00067c82 */ /* 0x000fe20008000000 */
[----:B------:R-:W-:Y:S01]  /*2590*/  UMOV UR8, UR4 ;  /* 0x0000000400087c82 */ /* 0x000fe20008000000 */
[----:B------:R-:W-:Y:S01]  /*25a0*/  HGMMA.64x32x16.F32 R168, gdesc[UR4], R168, gsb0 ;  /* 0x0060000004a879f0 */ /* 0x000fe200080008a8 */
        /* <DEDUP_REMOVED lines=39> */
[----:B------:R-:W-:Y:S01]  /*2820*/  HGMMA.64x32x16.F32 R24, gdesc[UR20], R24, gsb0 ;  /* 0x00600000141879f0 */ /* 0x000fe20008000818 */
[----:B------:R-:W-:Y:S01]  /*2830*/  UMOV UR22, UR6 ;  /* 0x0000000600167c82 */ /* 0x000fe20008000000 */
[----:B------:R-:W-:Y:S01]  /*2840*/  UMOV UR23, UR7 ;  /* 0x0000000700177c82 */ /* 0x000fe20008000000 */
[----:B------:R-:W-:Y:S01]  /*2850*/  UIADD3 UR6, UR29, 0x2, URZ ;  /* 0x000000021d067890 */ /* 0x000fe2000fffe03f */
[----:B------:R-:W-:Y:S01]  /*2860*/  UMOV UR7, 0x40000040 ;  /* 0x4000004000077882 */ /* 0x000fe20000000000 */
[----:B------:R-:W-:Y:S02]  /*2870*/  WARPGROUP.DEPBAR.LE gsb0, 0x0 ;  /* 0x00008000000079c5 */ /* 0x000fe40000010000 */
[----:B------:R-:W-:-:S06]  /*2880*/  WARPGROUP.ARRIVE ;  /* 0x00000000000079c5 */ /* 0x000fcc0000000000 */
[----:B------:R-:W-:Y:S01]  /*2890*/  HGMMA.64x32x16.F32 R56, gdesc[UR16], R56, gsb0 ;  /* 0x00600000103879f0 */ /* 0x000fe20008000838 */
[----:B------:R-:W-:Y:S01]  /*28a0*/  UIADD3 UR18, UR29, 0x302, URZ ;  /* 0x000003021d127890 */ /* 0x000fe2000fffe03f */
[----:B------:R-:W-:Y:S01]  /*28b0*/  UMOV UR16, UR4 ;  /* 0x0000000400107c82 */ /* 0x000fe20008000000 */
[----:B------:R-:W-:Y:S01]  /*28c0*/  UMOV UR17, UR5 ;  /* 0x0000000500117c82 */ /* 0x000fe20008000000 */
        /* <DEDUP_REMOVED lines=187> */
[----:B------:R-:W-:Y:S01]  /*3480*/  BPT.TRAP 0x1 ;  /* 0x000000040000795c */ /* 0x000fe20000300000 */
.L_x_23:
[----:B------:R-:W-:Y:S02]  /*3490*/  UISETP.GT.U32.AND UP0, UPT, UR38, 0x1, UPT ;  /* 0x000000012600788c */ /* 0x000fe4000bf04070 */
[----:B------:R-:W-:-:S04]  /*34a0*/  ULEA UR4, UR26, UR44, 0x3 ;  /* 0x0000002c1a047291 */ /* 0x000fc8000f8e183f */
[----:B------:R-:W-:Y:S01]  /*34b0*/  UIADD3 UR4, UR4, 0x20, URZ ;  /* 0x0000002004047890 */ /* 0x000fe2000fffe03f */
[----:B------:R-:W-:-:S03]  /*34c0*/  PLOP3.LUT P1, PT, PT, PT, UP0, 0x80, 0x0 ;  /* 0x000000000000781c */ /* 0x000fc60003f2f008 */
[----:B------:R-:W-:-:S09]  /*34d0*/  UPRMT UR4, URZ, 0x654, UR4 ;  /* 0x000006543f047896 */ /* 0x000fd20008000004 */
[----:B------:R-:W-:Y:S01]  /*34e0*/  SYNCS.ARRIVE.TRANS64.RED.A1T0 RZ, [UR4], RZ ;  /* 0x000000ffffff79a7 */ /* 0x000fe20008100404 */
[----:B------:R-:W-:Y:S05]  /*34f0*/  @P1 BRA `(.L_x_24) ;  /* 0x0000000000041947 */ /* 0x000fea0003800000 */
[----:B------:R-:W-:Y:S01]  /*3500*/  BPT.TRAP 0x1 ;  /* 0x000000040000795c */ /* 0x000fe20000300000 */
.L_x_24:
[----:B------:R-:W-:Y:S01]  /*3510*/  UIADD3 UR27, UR27, 0x1, URZ ;  /* 0x000000011b1b7890 */ /* 0x000fe2000fffe03f */
[C---:B------:R-:W-:Y:S01]  /*3520*/  ISETP.GT.AND P1, PT, R3.reuse, 0x1, PT ;  /* 0x000000010300780c */ /* 0x040fe20003f24270 */
[----:B------:R-:W-:Y:S01]  /*3530*/  UIADD3 UR26, UR26, 0x1, URZ ;  /* 0x000000011a1a7890 */ /* 0x000fe2000fffe03f */
[----:B------:R-:W-:Y:S01]  /*3540*/  VIADD R3, R3, 0xffffffff ;  /* 0xffffffff03037836 */ /* 0x000fe20000000000 */
[----:B------:R-:W-:Y:S02]  /*3550*/  UISETP.NE.AND UP0, UPT, UR27, 0x4, UPT ;  /* 0x000000041b00788c */ /* 0x000fe4000bf05270 */
[----:B------:R-:W-:Y:S02]  /*3560*/  UISETP.NE.AND UP1, UPT, UR26, 0x4, UPT ;  /* 0x000000041a00788c */ /* 0x000fe4000bf25270 */
[----:B------:R-:W-:Y:S02]  /*3570*/  USEL UR4, URZ, 0x1, UP0 ;  /* 0x000000013f047887 */ /* 0x000fe40008000000 */
[----:B------:R-:W-:-:S02]  /*3580*/  USEL UR27, UR27, URZ, UP0 ;  /* 0x0000003f1b1b7287 */ /* 0x000fc40008000000 */
[----:B------:R-:W-:Y:S02]  /*3590*/  USEL UR26, UR26, URZ, UP1 ;  /* 0x0000003f1a1a7287 */ /* 0x000fe40008800000 */
[----:B------:R-:W-:Y:S01]  /*35a0*/  LOP3.LUT R6, R6, UR4, RZ, 0x3c, !PT ;  /* 0x0000000406067c12 */ /* 0x000fe2000f8e3cff */
[----:B------:R-:W-:Y:S09]  /*35b0*/  @P1 BRA `(.L_x_25) ;  /* 0xffffffec00ac1947 */ /* 0x000ff2000383ffff */
.L_x_18:
[----:B------:R-:W3:Y:S02]  /*35c0*/  LDC R3, c[0x0][0x28c] ;  /* 0x0000a300ff037b82 */ /* 0x000ee40000000800 */
[----:B---3--:R-:W-:-:S13]  /*35d0*/  ISETP.GE.AND P1, PT, R3, 0x1, PT ;  /* 0x000000010300780c */ /* 0x008fda0003f26270 */
[----:B------:R-:W-:Y:S05]  /*35e0*/  @!P1 BRA `(.L_x_26) ;  /* 0x0000000000349947 */ /* 0x000fea0003800000 */
[----:B------:R-:W-:Y:S05]  /*35f0*/  @!P0 BRA `(.L_x_27) ;  /* 0x0000000000048947 */ /* 0x000fea0003800000 */
[----:B------:R-:W-:Y:S01]  /*3600*/  BPT.TRAP 0x1 ;  /* 0x000000040000795c */ /* 0x000fe20000300000 */
.L_x_27:
[----:B------:R-:W-:Y:S01]  /*3610*/  R2UR UR4, R0 ;  /* 0x00000000000472ca */ /* 0x000fe200000e0000 */
[----:B------:R-:W-:-:S06]  /*3620*/  UISETP.GT.U32.AND UP0, UPT, UR38, 0x1, UPT ;  /* 0x000000012600788c */ /* 0x000fcc000bf04070 */
[----:B------:R-:W-:-:S06]  /*3630*/  PLOP3.LUT P0, PT, PT, PT, UP0, 0x80, 0x0 ;  /* 0x000000000000781c */ /* 0x000fcc0003f0f008 */
[----:B------:R-:W-:-:S04]  /*3640*/  UIADD3 UR4, UR4, UR37, URZ ;  /* 0x0000002504047290 */ /* 0x000fc8000fffe03f */
[----:B------:R-:W-:-:S04]  /*3650*/  USHF.L.U32 UR4, UR4, 0x3, URZ ;  /* 0x0000000304047899 */ /* 0x000fc8000800063f */
[----:B------:R-:W-:-:S04]  /*3660*/  ULOP3.LUT UR4, UR4, 0x18, URZ, 0xc0, !UPT ;  /* 0x0000001804047892 */ /* 0x000fc8000f8ec03f */
[----:B------:R-:W-:-:S04]  /*3670*/  UIADD3 UR4, UR44, 0x20, UR4 ;  /* 0x000000202c047890 */ /* 0x000fc8000fffe004 */
[----:B------:R-:W-:-:S09]  /*3680*/  UPRMT UR4, URZ, 0x654, UR4 ;  /* 0x000006543f047896 */ /* 0x000fd20008000004 */
[----:B------:R-:W-:Y:S01]  /*3690*/  SYNCS.ARRIVE.TRANS64.RED.A1T0 RZ, [UR4], RZ ;  /* 0x000000ffffff79a7 */ /* 0x000fe20008100404 */
[----:B------:R-:W-:Y:S05]  /*36a0*/  @P0 BRA `(.L_x_26) ;  /* 0x0000000000040947 */ /* 0x000fea0003800000 */
[----:B------:R-:W-:Y:S01]  /*36b0*/  BPT.TRAP 0x1 ;  /* 0x000000040000795c */ /* 0x000fe20000300000 */
.L_x_26:
[----:B------:R-:W-:Y:S01]  /*36c0*/  LOP3.LUT R0, R2, 0x3, RZ, 0xc0, !PT ;  /* 0x0000000302007812 */ /* 0x000fe200078ec0ff */
[----:B------:R-:W-:Y:S01]  /*36d0*/  IMAD.MOV.U32 R7, RZ, RZ, -0x2 ;  /* 0xfffffffeff077424 */ /* 0x000fe200078e00ff */
[----:B------:R-:W-:Y:S01]  /*36e0*/  UIMAD UR40, UR40, 0xa0, URZ ;  /* 0x000000a0282878a4 */ /* 0x000fe2000f8e023f */
[----:B------:R-:W-:Y:S01]  /*36f0*/  SHF.R.U32.HI R3, RZ, 0x2, R2 ;  /* 0x00000002ff037819 */ /* 0x000fe20000011602 */
[----:B------:R-:W-:Y:S01]  /*3700*/  ULDC UR11, c[0x0][0x288] ;  /* 0x0000a200000b7ab9 */ /* 0x000fe20000000800 */
[----:B------:R-:W-:Y:S01]  /*3710*/  UIADD3 UR37, UR43, UR37, URZ ;  /* 0x000000252b257290 */ /* 0x000fe2000fffe03f */
[----:B------:R-:W-:Y:S01]  /*3720*/  IMAD R7, R0, R7, UR11 ;  /* 0x0000000b00077e24 */ /* 0x000fe2000f8e0207 */
[----:B------:R-:W-:Y:S01]  /*3730*/  UIMAD.WIDE UR6, UR45, 0x100, URZ ;  /* 0x000001002d0678a5 */ /* 0x000fe2000f8e023f */
[----:B------:R-:W-:Y:S01]  /*3740*/  LOP3.LUT R0, R18, 0x1, RZ, 0xc0, !PT ;  /* 0x0000000112007812 */ /* 0x000fe200078ec0ff */
[----:B------:R-:W-:Y:S01]  /*3750*/  USHF.L.U32 UR45, UR45, 0x8, URZ ;  /* 0x000000082d2d7899 */ /* 0x000fe2000800063f */
[C---:B01----:R-:W-:Y:S01]  /*3760*/  LOP3.LUT R4, R2.reuse, 0x60, RZ, 0xc0, !PT ;  /* 0x0000006002047812 */ /* 0x043fe200078ec0ff */
[----:B------:R-:W-:Y:S01]  /*3770*/  UISETP.GE.AND UP2, UPT, UR40, UR11, UPT ;  /* 0x0000000b2800728c */ /* 0x000fe2000bf46270 */
[----:B------:R-:W-:Y:S01]  /*3780*/  IMAD.SHL.U32 R12, R2, 0x2, RZ ;  /* 0x00000002020c7824 */ /* 0x000fe200078e00ff */
[----:B------:R-:W-:Y:S01]  /*3790*/  ULDC UR10, c[0x0][0x284] ;  /* 0x0000a100000a7ab9 */ /* 0x000fe20000000800 */
[----:B------:R-:W-:Y:S01]  /*37a0*/  USHF.R.U32.HI UR4, URZ, 0x2, UR37 ;  /* 0x000000023f047899 */ /* 0x000fe20008011625 */
[----:B------:R-:W-:Y:S01]  /*37b0*/  IMAD.U32 R13, RZ, RZ, UR40 ;  /* 0x00000028ff0d7e24 */ /* 0x000fe2000f8e00ff */
[----:B------:R-:W-:Y:S01]  /*37c0*/  UISETP.GE.OR UP2, UPT, UR45, UR10, UP2 ;  /* 0x0000000a2d00728c */ /* 0x000fe20009746670 */
[----:B------:R-:W-:Y:S01]  /*37d0*/  IMAD.SHL.U32 R8, R0, 0x40, RZ ;  /* 0x0000004000087824 */ /* 0x000fe200078e00ff */
[----:B------:R-:W-:Y:S01]  /*37e0*/  LOP3.LUT R3, R3, 0x7, RZ, 0xc0, !PT ;  /* 0x0000000703037812 */ /* 0x000fe200078ec0ff */
[----:B------:R-:W-:Y:S01]  /*37f0*/  ULOP3.LUT UR4, UR4, 0x1, URZ, 0xc0, !UPT ;  /* 0x0000000104047892 */ /* 0x000fe2000f8ec03f */
[----:B------:R-:W-:Y:S01]  /*3800*/  SHF.R.U32.HI R6, RZ, 0x1, R4 ;  /* 0x00000001ff067819 */ /* 0x000fe20000011604 */
[----:B------:R-:W-:Y:S01]  /*3810*/  USHF.R.S32.HI UR12, URZ, 0x1f, UR41 ;  /* 0x0000001f3f0c7899 */ /* 0x000fe20008011429 */
[----:B------:R-:W-:Y:S01]  /*3820*/  LOP3.LUT R12, R13, 0x6, R12, 0xf8, !PT ;  /* 0x000000060d0c7812 */ /* 0x000fe200078ef80c */
[----:B------:R-:W-:Y:S01]  /*3830*/  ULDC.64 UR8, c[0x0][0x5d0] ;  /* 0x0001740000087ab9 */ /* 0x000fe20000000a00 */
[--C-:B------:R-:W-:Y:S01]  /*3840*/  LOP3.LUT R193, R8, 0x40, R3.reuse, 0xe2, !PT ;  /* 0x0000004008c17812 */ /* 0x100fe200078ee203 */
[----:B------:R-:W-:Y:S01]  /*3850*/  UISETP.GT.U32.AND UP0, UPT, UR37, 0x3, UPT ;  /* 0x000000032500788c */ /* 0x000fe2000bf04070 */
[----:B------:R-:W-:Y:S01]  /*3860*/  IADD3 R3, RZ, -R6, -R3 ;  /* 0x80000006ff037210 */ /* 0x000fe20007ffe803 */
[----:B------:R-:W-:Y:S01]  /*3870*/  UISETP.NE.U32.AND UP1, UPT, UR4, 0x1, UPT ;  /* 0x000000010400788c */ /* 0x000fe2000bf25070 */
[----:B------:R-:W-:Y:S01]  /*3880*/  PLOP3.LUT P0, PT, PT, PT, UP2, 0x80, 0x0 ;  /* 0x000000000000781c */ /* 0x000fe20003f0f028 */
[----:B------:R-:W-:Y:S01]  /*3890*/  UIMAD UR5, UR12, UR8, URZ ;  /* 0x000000080c0572a4 */ /* 0x000fe2000f8e023f */
[--C-:B------:R-:W-:Y:S01]  /*38a0*/  SHF.R.S32.HI R13, RZ, 0x1f, R12.reuse ;  /* 0x0000001fff0d7819 */ /* 0x100fe2000001140c */
[----:B------:R-:W-:Y:S01]  /*38b0*/  UISETP.LT.U32.AND UP0, UPT, UR43, 0x4, UP0 ;  /* 0x000000042b00788c */ /* 0x000fe20008701070 */
[----:B------:R-:W-:Y:S01]  /*38c0*/  IMAD.U32 R5, RZ, RZ, UR8 ;  /* 0x00000008ff057e24 */ /* 0x000fe2000f8e00ff */
[----:B------:R-:W-:Y:S01]  /*38d0*/  UISETP.GT.U32.AND UP1, UPT, UR43, 0x3, !UP1 ;  /* 0x000000032b00788c */ /* 0x000fe2000cf24070 */
[----:B------:R-:W-:Y:S01]  /*38e0*/  IMAD R3, R0, -0x40, R3 ;  /* 0xffffffc000037824 */ /* 0x000fe200078e0203 */
[----:B------:R-:W-:Y:S01]  /*38f0*/  UIMAD UR5, UR41, UR9, UR5 ;  /* 0x00000009290572a4 */ /* 0x000fe2000f8e0205 */
[----:B------:R-:W-:Y:S01]  /*3900*/  IMAD.U32 R0, RZ, RZ, UR10 ;  /* 0x0000000aff007e24 */ /* 0x000fe2000f8e00ff */
[----:B------:R-:W-:Y:S01]  /*3910*/  USEL UR8, URZ, 0x1, !UP0 ;  /* 0x000000013f087887 */ /* 0x000fe2000c000000 */
[----:B------:R-:W-:Y:S01]  /*3920*/  IMAD.WIDE.U32 R4, R5, UR41, R12 ;  /* 0x0000002905047c25 */ /* 0x000fe2000f8e000c */
[----:B------:R-:W-:Y:S01]  /*3930*/  USEL UR4, URZ, 0x1, !UP1 ;  /* 0x000000013f047887 */ /* 0x000fe2000c800000 */
[----:B------:R-:W-:Y:S01]  /*3940*/  LOP3.LUT R193, R193, UR6, R6, 0xfe, !PT ;  /* 0x00000006c1c17c12 */ /* 0x000fe2000f8efe06 */
[----:B------:R-:W-:Y:S01]  /*3950*/  ULOP3.LUT UR37, UR37, 0x3, URZ, 0xc0, !UPT ;  /* 0x0000000325257892 */ /* 0x000fe2000f8ec03f */
[----:B------:R-:W-:Y:S01]  /*3960*/  IADD3 R3, R0, -UR45, R3 ;  /* 0x8000002d00037c10 */ /* 0x000fe2000fffe003 */
[----:B------:R-:W-:Y:S01]  /*3970*/  ULOP3.LUT UR36, UR4, UR36, UR8, 0x96, !UPT ;  /* 0x0000002404247292 */ /* 0x000fe2000f8e9608 */
[----:B------:R-:W-:Y:S01]  /*3980*/  VIADD R5, R5, UR5 ;  /* 0x0000000505057c36 */ /* 0x000fe20008000000 */
[----:B------:R-:W-:Y:S01]  /*3990*/  UMOV UR45, 0xffffffff ;  /* 0xffffffff002d7882 */ /* 0x000fe20000000000 */
[----:B------:R-:W-:Y:S01]  /*39a0*/  VIADD R0, R7, -UR40 ;  /* 0x8000002807007c36 */ /* 0x000fe20008000000 */
[----:B------:R-:W-:Y:S08]  /*39b0*/  @P0 BRA `(.L_x_28) ;  /* 0x0000009c00200947 */ /* 0x000ff00003800000 */
[----:B-----5:R-:W-:Y:S01]  /*39c0*/  FSETP.NEU.AND P2, PT, R22, RZ, PT ;  /* 0x000000ff1600720b */ /* 0x020fe20003f4d000 */
[----:B------:R-:W-:Y:S01]  /*39d0*/  ULDC.64 UR8, c[0x0][0x5c8] ;  /* 0x0001720000087ab9 */ /* 0x000fe20000000a00 */
[----:B------:R-:W-:Y:S01]  /*39e0*/  ISETP.GT.AND P0, PT, R0, RZ, PT ;  /* 0x000000ff0000720c */ /* 0x000fe20003f04270 */
[----:B------:R-:W-:Y:S01]  /*39f0*/  UIMAD UR4, UR7, UR8, URZ ;  /* 0x00000008070472a4 */ /* 0x000fe2000f8e023f */
[----:B------:R-:W-:Y:S01]  /*3a00*/  IMAD.U32 R6, RZ, RZ, UR9 ;  /* 0x00000009ff067e24 */ /* 0x000fe2000f8e00ff */
[----:B------:R-:W-:Y:S01]  /*3a10*/  BSSY B0, `(.L_x_28) ;  /* 0x00009c2000007945 */ /* 0x000fe20003800000 */
[----:B------:R-:W-:Y:S01]  /*3a20*/  IMAD.WIDE.U32 R8, R193, UR8, R4 ;  /* 0x00000008c1087c25 */ /* 0x000fe2000f8e0004 */
[----:B------:R-:W-:-:S03]  /*3a30*/  ISETP.GT.AND P1, PT, R3, RZ, P0 ;  /* 0x000000ff0300720c */ /* 0x000fc60000724270 */
[----:B------:R-:W-:-:S04]  /*3a40*/  IMAD R5, R193, R6, UR4 ;  /* 0x00000004c1057e24 */ /* 0x000fc8000f8e0206 */
[----:B------:R-:W-:Y:S01]  /*3a50*/  IMAD.IADD R195, R9, 0x1, R5 ;  /* 0x0000000109c37824 */ /* 0x000fe200078e0205 */
[----:B------:R-:W-:Y:S06]  /*3a60*/  @!P2 BRA `(.L_x_29) ;  /* 0x0000006c0098a947 */ /* 0x000fec0003800000 */
[----:B------:R-:W0:Y:S01]  /*3a70*/  LDC.64 R20, c[0x0][0x5b8] ;  /* 0x00016e00ff147b82 */ /* 0x000e220000000a00 */
[----:B------:R-:W-:-:S07]  /*3a80*/  ULDC.64 UR4, c[0x0][0x5c0] ;  /* 0x0001700000047ab9 */ /* 0x000fce0000000a00 */
[----:B------:R-:W1:Y:S08]  /*3a90*/  LDC.64 R188, c[0x0][0x5b0] ;  /* 0x00016c00ffbc7b82 */ /* 0x000e700000000a00 */
[----:B------:R-:W3:Y:S01]  /*3aa0*/  LDC.64 R14, c[0x0][0x5a8] ;  /* 0x00016a00ff0e7b82 */ /* 0x000ee20000000a00 */
[C---:B0-----:R-:W-:Y:S02]  /*3ab0*/  IMAD R4, R20.reuse, UR12, RZ ;  /* 0x0000000c14047c24 */ /* 0x041fe4000f8e02ff */
[----:B------:R-:W-:-:S04]  /*3ac0*/  IMAD.WIDE.U32 R184, R20, UR41, R12 ;  /* 0x0000002914b87c25 */ /* 0x000fc8000f8e000c */
[----:B------:R-:W-:Y:S02]  /*3ad0*/  IMAD R21, R21, UR41, R4 ;  /* 0x0000002915157c24 */ /* 0x000fe4000f8e0204 */
[----:B-1----:R-:W-:Y:S02]  /*3ae0*/  IMAD R4, R188, UR7, RZ ;  /* 0x00000007bc047c24 */ /* 0x002fe4000f8e02ff */
[----:B------:R-:W-:Y:S02]  /*3af0*/  IMAD.IADD R187, R185, 0x1, R21 ;  /* 0x00000001b9bb7824 */ /* 0x000fe400078e0215 */
[----:B------:R-:W-:Y:S02]  /*3b00*/  IMAD.MOV.U32 R186, RZ, RZ, R184 ;  /* 0x000000ffffba7224 */ /* 0x000fe400078e00b8 */
[C---:B--2---:R-:W-:Y:S02]  /*3b10*/  IMAD R23, R193.reuse, R189, R4 ;  /* 0x000000bdc1177224 */ /* 0x044fe400078e0204 */
[----:B------:R-:W-:-:S04]  /*3b20*/  IMAD.WIDE.U32 R4, R193, R188, R186 ;  /* 0x000000bcc1047225 */ /* 0x000fc800078e00ba */
[----:B------:R-:W-:Y:S01]  /*3b30*/  IMAD.IADD R5, R5, 0x1, R23 ;  /* 0x0000000105057824 */ /* 0x000fe200078e0217 */
[----:B---3--:R-:W-:-:S04]  /*3b40*/  LEA R10, P2, R4, R14, 0x1 ;  /* 0x0000000e040a7211 */ /* 0x008fc800078408ff */
[----:B------:R-:W-:-:S05]  /*3b50*/  LEA.HI.X R11, R4, R15, R5, 0x1, P2 ;  /* 0x0000000f040b7211 */ /* 0x000fca00010f0c05 */
[----:B------:R-:W2:Y:S01]  /*3b60*/  @P1 LDG.E.LTC128B.U16 R9, desc[UR46][R10.64] ;  /* 0x0000002e0a091981 */ /* 0x000ea2000c1e1520 */
[----:B------:R-:W-:Y:S01]  /*3b70*/  LEA R6, P2, R8, UR4, 0x1 ;  /* 0x0000000408067c11 */ /* 0x000fe2000f8408ff */
[----:B------:R-:W-:Y:S01]  /*3b80*/  IMAD.WIDE.U32 R4, R193, R188, R12 ;  /* 0x000000bcc1047225 */ /* 0x000fe200078e000c */
[----:B------:R-:W-:Y:S01]  /*3b90*/  ISETP.GT.AND P5, PT, R0, 0x1, PT ;  /* 0x000000010000780c */ /* 0x000fe20003fa4270 */
[----:B------:R-:W-:Y:S01]  /*3ba0*/  BSSY B1, `(.L_x_30) ;  /* 0x0000014000017945 */ /* 0x000fe20003800000 */
[----:B------:R-:W-:Y:S01]  /*3bb0*/  LOP3.LUT R192, R192, 0xfffffffb, RZ, 0xc0, !PT ;  /* 0xfffffffbc0c07812 */ /* 0x000fe200078ec0ff */
[----:B------:R-:W-:Y:S02]  /*3bc0*/  IMAD.IADD R5, R23, 0x1, R5 ;  /* 0x0000000117057824 */ /* 0x000fe400078e0205 */
[----:B------:R-:W-:-:S04]  /*3bd0*/  IMAD.WIDE.U32 R190, R20, UR41, R4 ;  /* 0x0000002914be7c25 */ /* 0x000fc8000f8e0004 */
[----:B------:R-:W-:Y:S01]  /*3be0*/  IMAD.IADD R5, R21, 0x1, R191 ;  /* 0x0000000115057824 */ /* 0x000fe200078e02bf */
[----:B------:R-:W-:-:S03]  /*3bf0*/  LEA R4, P3, R190, R14, 0x1 ;  /* 0x0000000ebe047211 */ /* 0x000fc600078608ff */
[----:B------:R-:W-:Y:S02]  /*3c00*/  @P5 LOP3.LUT R192, R192, 0x4, RZ, 0xfc, !PT ;  /* 0x00000004c0c05812 */ /* 0x000fe400078efcff */
[----:B------:R-:W-:Y:S01]  /*3c10*/  LEA.HI.X R5, R190, R15, R5, 0x1, P3 ;  /* 0x0000000fbe057211 */ /* 0x000fe200018f0c05 */
[C---:B------:R-:W-:Y:S01]  /*3c20*/  IMAD.SHL.U32 R190, R188.reuse, 0x8, RZ ;  /* 0x00000008bcbe7824 */ /* 0x040fe200078e00ff */
[----:B------:R-:W-:Y:S01]  /*3c30*/  SHF.L.U64.HI R191, R188, 0x3, R189 ;  /* 0x00000003bcbf7819 */ /* 0x000fe200000102bd */
[----:B--2---:R-:W-:Y:S01]  /*3c40*/  HADD2.F32 R7, -RZ, R9.H0_H0 ;  /* 0x20000009ff077230 */ /* 0x004fe20000004100 */
[----:B------:R-:W-:-:S04]  /*3c50*/  PRMT R10, R9, 0x7610, R10 ;  /* 0x00007610090a7816 */ /* 0x000fc8000000000a */
[----:B------:R-:W-:-:S04]  /*3c60*/  FMUL R7, R7, R22 ;  /* 0x0000001607077220 */ /* 0x000fc80000400000 */
[----:B------:R-:W-:Y:S01]  /*3c70*/  FFMA R168, R168, R19, R7 ;  /* 0x00000013a8a87223 */ /* 0x000fe20000000007 */
[----:B------:R-:W-:Y:S02]  /*3c80*/  LEA.HI.X R7, R8, UR5, R195, 0x1, P2 ;  /* 0x0000000508077c11 */ /* 0x000fe400090f0cc3 */
[----:B------:R-:W-:Y:S02]  /*3c90*/  ISETP.GT.AND P2, PT, R3, RZ, P5 ;  /* 0x000000ff0300720c */ /* 0x000fe40002f44270 */
[----:B------:R-:W-:-:S05]  /*3ca0*/  F2FP.F16.F32.PACK_AB R168, RZ, R168 ;  /* 0x000000a8ffa8723e */ /* 0x000fca00000000ff */
[----:B------:R0:W-:Y:S06]  /*3cb0*/  @P1 STG.E.U16 desc[UR46][R6.64], R168 ;  /* 0x000000a806001986 */ /* 0x0001ec000c10152e */
[----:B------:R-:W-:Y:S05]  /*3cc0*/  @!P2 BRA `(.L_x_31) ;  /* 0x000000000004a947 */ /* 0x000fea0003800000 */
[----:B------:R1:W5:Y:S02]  /*3cd0*/  LDG.E.LTC128B.U16 R10, desc[UR46][R4.64+0x2] ;  /* 0x0000022e040a7981 */ /* 0x000364000c1e1520 */
.L_x_31:
[----:B------:R-:W-:Y:S05]  /*3ce0*/  BSYNC B1 ;  /* 0x0000000000017941 */ /* 0x000fea0003800000 */
.L_x_30:
[----:B-----5:R-:W-:Y:S01]  /*3cf0*/  HADD2.F32 R9, -RZ, R10.H0_H0 ;  /* 0x2000000aff097230 */ /* 0x020fe20000004100 */
[----:B------:R-:W-:Y:S01]  /*3d00*/  ISETP.GT.AND P1, PT, R3, 0x8, P0 ;  /* 0x000000080300780c */ /* 0x000fe20000724270 */
[----:B------:R-:W-:-:S04]  /*3d10*/  IMAD.WIDE.U32 R194, R193, R188, R190 ;  /* 0x000000bcc1c27225 */ /* 0x000fc800078e00be */
[----:B------:R-:W-:Y:S01]  /*3d20*/  FMUL R8, R9, R22 ;  /* 0x0000001609087220 */ /* 0x000fe20000400000 */
[----:B------:R-:W-:Y:S01]  /*3d30*/  IMAD.IADD R23, R23, 0x1, R195 ;  /* 0x0000000117177824 */ /* 0x000fe200078e02c3 */
[----:B------:R-:W-:Y:S02]  /*3d40*/  IADD3 R9, P3, R184, R194, RZ ;  /* 0x000000c2b8097210 */ /* 0x000fe40007f7e0ff */
[----:B------:R-:W-:-:S03]  /*3d50*/  FFMA R169, R169, R19, R8 ;  /* 0x00000013a9a97223 */ /* 0x000fc60000000008 */
[----:B0-----:R-:W-:Y:S01]  /*3d60*/  IMAD.X R168, R23, 0x1, R187, P3 ;  /* 0x0000000117a87824 */ /* 0x001fe200018e06bb */
[C---:B------:R-:W-:Y:S02]  /*3d70*/  LEA R8, P3, R9.reuse, R14, 0x1 ;  /* 0x0000000e09087211 */ /* 0x040fe400078608ff */
[----:B------:R-:W-:Y:S02]  /*3d80*/  F2FP.F16.F32.PACK_AB R169, RZ, R169 ;  /* 0x000000a9ffa9723e */ /* 0x000fe400000000ff */
[--C-:B------:R-:W-:Y:S02]  /*3d90*/  LEA.HI.X R9, R9, R15, R168.reuse, 0x1, P3 ;  /* 0x0000000f09097211 */ /* 0x100fe400018f0ca8 */
[----:B------:R-:W-:Y:S02]  /*3da0*/  PRMT R195, R169, 0x7610, R195 ;  /* 0x00007610a9c37816 */ /* 0x000fe400000000c3 */
[----:B------:R-:W-:-:S03]  /*3db0*/  PRMT R168, R10, 0x7610, R168 ;  /* 0x000076100aa87816 */ /* 0x000fc600000000a8 */
[----:B------:R0:W-:Y:S04]  /*3dc0*/  @P2 STG.E.U16 desc[UR46][R6.64+0x2], R195 ;  /* 0x000002c306002986 */ /* 0x0001e8000c10152e */
[----:B------:R2:W3:Y:S01]  /*3dd0*/  @P1 LDG.E.LTC128B.U16 R168, desc[UR46][R8.64] ;  /* 0x0000002e08a81981 */ /* 0x0004e2000c1e1520 */
[----:B------:R-:W-:Y:S01]  /*3de0*/  IADD3 R194, P2, R12, R194, RZ ;  /* 0x000000c20cc27210 */ /* 0x000fe20007f5e0ff */
[----:B------:R-:W-:Y:S01]  /*3df0*/  IMAD.U32 R196, RZ, RZ, UR8 ;  /* 0x00000008ffc47e24 */ /* 0x000fe2000f8e00ff */
[----:B------:R-:W-:Y:S01]  /*3e00*/  BSSY B1, `(.L_x_32) ;  /* 0x0000014000017945 */ /* 0x000fe20003800000 */
[----:B------:R-:W-:Y:S02]  /*3e10*/  IMAD.U32 R169, RZ, RZ, UR8 ;  /* 0x00000008ffa97e24 */ /* 0x000fe4000f8e00ff */
[----:B------:R-:W-:-:S02]  /*3e20*/  IMAD.U32 R10, RZ, RZ, UR9 ;  /* 0x00000009ff0a7e24 */ /* 0x000fc4000f8e00ff */
[----:B0-----:R-:W-:Y:S01]  /*3e30*/  IMAD.X R195, R13, 0x1, R23, P2 ;  /* 0x000000010dc37824 */ /* 0x001fe200010e0617 */
[----:B------:R-:W-:Y:S01]  /*3e40*/  ISETP.GT.AND P2, PT, R3, 0x8, P5 ;  /* 0x000000080300780c */ /* 0x000fe20002f44270 */
[----:B------:R-:W-:Y:S01]  /*3e50*/  IMAD.SHL.U32 R23, R196, 0x10, RZ ;  /* 0x00000010c4177824 */ /* 0x000fe200078e00ff */
[----:B------:R-:W-:Y:S01]  /*3e60*/  SHF.L.U64.HI R169, R169, 0x4, R10 ;  /* 0x00000004a9a97819 */ /* 0x000fe2000001020a */
[----:B------:R-:W-:-:S03]  /*3e70*/  IMAD.WIDE.U32 R194, R20, UR41, R194 ;  /* 0x0000002914c27c25 */ /* 0x000fc6000f8e00c2 */
[----:B------:R-:W-:Y:S01]  /*3e80*/  IADD3 R10, P3, R23, R6, RZ ;  /* 0x00000006170a7210 */ /* 0x000fe20007f7e0ff */
[----:B--2---:R-:W-:Y:S01]  /*3e90*/  IMAD.IADD R9, R21, 0x1, R195 ;  /* 0x0000000115097824 */ /* 0x004fe200078e02c3 */
[----:B------:R-:W-:-:S04]  /*3ea0*/  LEA R8, P4, R194, R14, 0x1 ;  /* 0x0000000ec2087211 */ /* 0x000fc800078808ff */
[----:B------:R-:W-:Y:S01]  /*3eb0*/  LEA.HI.X R9, R194, R15, R9, 0x1, P4 ;  /* 0x0000000fc2097211 */ /* 0x000fe200020f0c09 */
[----:B---3--:R-:W-:-:S05]  /*3ec0*/  HADD2.F32 R11, -RZ, R168.H0_H0 ;  /* 0x200000a8ff0b7230 */ /* 0x008fca0000004100 */
[----:B------:R-:W-:-:S04]  /*3ed0*/  FMUL R11, R11, R22 ;  /* 0x000000160b0b7220 */ /* 0x000fc80000400000 */
[----:B------:R-:W-:-:S05]  /*3ee0*/  FFMA R11, R170, R19, R11 ;  /* 0x00000013aa0b7223 */ /* 0x000fca000000000b */
[----:B------:R-:W-:Y:S01]  /*3ef0*/  F2FP.F16.F32.PACK_AB R170, RZ, R11 ;  /* 0x0000000bffaa723e */ /* 0x000fe200000000ff */
[----:B------:R-:W-:-:S05]  /*3f00*/  IMAD.X R11, R169, 0x1, R7, P3 ;  /* 0x00000001a90b7824 */ /* 0x000fca00018e0607 */
[----:B------:R0:W-:Y:S01]  /*3f10*/  @P1 STG.E.U16 desc[UR46][R10.64], R170 ;  /* 0x000000aa0a001986 */ /* 0x0001e2000c10152e */
[----:B------:R-:W-:Y:S05]  /*3f20*/  @!P2 BRA `(.L_x_33) ;  /* 0x000000000004a947 */ /* 0x000fea0003800000 */
[----:B------:R2:W5:Y:S02]  /*3f30*/  LDG.E.LTC128B.U16 R168, desc[UR46][R8.64+0x2] ;  /* 0x0000022e08a87981 */ /* 0x000564000c1e1520 */
.L_x_33:
[----:B------:R-:W-:Y:S05]  /*3f40*/  BSYNC B1 ;  /* 0x0000000000017941 */ /* 0x000fea0003800000 */
.L_x_32:
[----:B-----5:R-:W-:Y:S01]  /*3f50*/  HADD2.F32 R195, -RZ, R168.H0_H0 ;  /* 0x200000a8ffc37230 */ /* 0x020fe20000004100 */
[----:B------:R-:W-:Y:S01]  /*3f60*/  ISETP.GT.AND P3, PT, R0, 0x8, PT ;  /* 0x000000080000780c */ /* 0x000fe20003f64270 */
[----:B------:R-:W-:Y:S01]  /*3f70*/  BSSY B1, `(.L_x_34) ;  /* 0x000000a000017945 */ /* 0x000fe20003800000 */
[----:B------:R-:W-:Y:S02]  /*3f80*/  LOP3.LUT R192, R192, 0xfffffffd, RZ, 0xc0, !PT ;  /* 0xfffffffdc0c07812 */ /* 0x000fe400078ec0ff */
[----:B0-----:R-:W-:Y:S01]  /*3f90*/  FMUL R170, R195, R22 ;  /* 0x00000016c3aa7220 */ /* 0x001fe20000400000 */
[----:B------:R-:W-:-:S03]  /*3fa0*/  ISETP.GT.AND P1, PT, R3, RZ, P3 ;  /* 0x000000ff0300720c */ /* 0x000fc60001f24270 */
[----:B------:R-:W-:-:S05]  /*3fb0*/  FFMA R170, R171, R19, R170 ;  /* 0x00000013abaa7223 */ /* 0x000fca00000000aa */
[----:B------:R-:W-:Y:S02]  /*3fc0*/  F2FP.F16.F32.PACK_AB R170, RZ, R170 ;  /* 0x000000aaffaa723e */ /* 0x000fe400000000ff */
[----:B------:R-:W-:-:S03]  /*3fd0*/  @P3 LOP3.LUT R192, R192, 0x2, RZ, 0xfc, !PT ;  /* 0x00000002c0c03812 */ /* 0x000fc600078efcff */
[----:B------:R0:W-:Y:S01]  /*3fe0*/  @P2 STG.E.U16 desc[UR46][R10.64+0x2], R170 ;  /* 0x000002aa0a002986 */ /* 0x0001e2000c10152e */
[----:B------:R-:W-:Y:S05]  /*3ff0*/  @!P1 BRA `(.L_x_35) ;  /* 0x0000000000049947 */ /* 0x000fea0003800000 */
[----:B------:R3:W5:Y:S02]  /*4000*/  LDG.E.LTC128B.U16 R168, desc[UR46][R4.64+0x10] ;  /* 0x0000102e04a87981 */ /* 0x000764000c1e1520 */
.L_x_35:
[----:B------:R-:W-:Y:S05]  /*4010*/  BSYNC B1 ;  /* 0x0000000000017941 */ /* 0x000fea0003800000 */
.L_x_34:
[----:B-----5:R-:W-:Y:S01]  /*4020*/  HADD2.F32 R171, -RZ, R168.H0_H0 ;  /* 0x200000a8ffab7230 */ /* 0x020fe20000004100 */
[----:B------:R-:W-:Y:S01]  /*4030*/  ISETP.GT.AND P6, PT, R0, 0x9, PT ;  /* 0x000000090000780c */ /* 0x000fe20003fc4270 */
[----:B------:R-:W-:Y:S01]  /*4040*/  BSSY B1, `(.L_x_36) ;  /* 0x000000a000017945 */ /* 0x000fe20003800000 */
[----:B------:R-:W-:Y:S02]  /*4050*/  LOP3.LUT R192, R192, 0xfffffffe, RZ, 0xc0, !PT ;  /* 0xfffffffec0c07812 */ /* 0x000fe400078ec0ff */
[----:B------:R-:W-:Y:S01]  /*4060*/  FMUL R171, R171, R22 ;  /* 0x00000016abab7220 */ /* 0x000fe20000400000 */
[----:B------:R-:W-:-:S03]  /*4070*/  ISETP.GT.AND P2, PT, R3, RZ, P6 ;  /* 0x000000ff0300720c */ /* 0x000fc60003744270 */
[----:B------:R-:W-:-:S05]  /*4080*/  FFMA R171, R172, R19, R171 ;  /* 0x00000013acab7223 */ /* 0x000fca00000000ab */
[----:B------:R-:W-:Y:S02]  /*4090*/  F2FP.F16.F32.PACK_AB R171, RZ, R171 ;  /* 0x000000abffab723e */ /* 0x000fe400000000ff */
[----:B------:R-:W-:-:S03]  /*40a0*/  @P6 LOP3.LUT R192, R192, 0x1, RZ, 0xfc, !PT ;  /* 0x00000001c0c06812 */ /* 0x000fc600078efcff */
[----:B------:R4:W-:Y:S01]  /*40b0*/  @P1 STG.E.U16 desc[UR46][R6.64+0x10], R171 ;  /* 0x000010ab06001986 */ /* 0x0009e2000c10152e */
[----:B------:R-:W-:Y:S05]  /*40c0*/  @!P2 BRA `(.L_x_37) ;  /* 0x000000000004a947 */ /* 0x000fea0003800000 */
[----:B------:R0:W5:Y:S02]  /*40d0*/  LDG.E.LTC128B.U16 R168, desc[UR46][R4.64+0x12] ;  /* 0x0000122e04a87981 */ /* 0x000164000c1e1520 */
.L_x_37:
[----:B------:R-:W-:Y:S05]  /*40e0*/  BSYNC B1 ;  /* 0x0000000000017941 */ /* 0x000fea0003800000 */
.L_x_36:
[----:B----45:R-:W-:Y:S01]  /*40f0*/  HADD2.F32 R171, -RZ, R168.H0_H0 ;  /* 0x200000a8ffab7230 */ /* 0x030fe20000004100 */
[----:B------:R-:W-:Y:S01]  /*4100*/  ISETP.GT.AND P1, PT, R3, 0x8, P3 ;  /* 0x000000080300780c */ /* 0x000fe20001f24270 */
[----:B------:R-:W-:Y:S03]  /*4110*/  BSSY B1, `(.L_x_38) ;  /* 0x0000007000017945 */ /* 0x000fe60003800000 */
[----:B0-----:R-:W-:-:S04]  /*4120*/  FMUL R170, R171, R22 ;  /* 0x00000016abaa7220 */ /* 0x001fc80000400000 */
[----:B------:R-:W-:-:S05]  /*4130*/  FFMA R170, R173, R19, R170 ;  /* 0x00000013adaa7223 */ /* 0x000fca00000000aa */
[----:B------:R-:W-:-:S05]  /*4140*/  F2FP.F16.F32.PACK_AB R170, RZ, R170 ;  /* 0x000000aaffaa723e */ /* 0x000fca00000000ff */
[----:B------:R0:W-:Y:S01]  /*4150*/  @P2 STG.E.U16 desc[UR46][R6.64+0x12], R170 ;  /* 0x000012aa06002986 */ /* 0x0001e2000c10152e */
[----:B------:R-:W-:Y:S05]  /*4160*/  @!P1 BRA `(.L_x_39) ;  /* 0x0000000000049947 */ /* 0x000fea0003800000 */
[----:B------:R4:W5:Y:S02]  /*4170*/  LDG.E.LTC128B.U16 R168, desc[UR46][R8.64+0x10] ;  /* 0x0000102e08a87981 */ /* 0x000964000c1e1520 */
.L_x_39:
[----:B------:R-:W-:Y:S05]  /*4180*/  BSYNC B1 ;  /* 0x0000000000017941 */ /* 0x000fea0003800000 */
.L_x_38:
[----:B-----5:R-:W-:Y:S01]  /*4190*/  HADD2.F32 R171, -RZ, R168.H0_H0 ;  /* 0x200000a8ffab7230 */ /* 0x020fe20000004100 */
[----:B------:R-:W-:Y:S01]  /*41a0*/  ISETP.GT.AND P2, PT, R3, 0x8, P6 ;  /* 0x000000080300780c */ /* 0x000fe20003744270 */
[----:B------:R-:W-:Y:S03]  /*41b0*/  BSSY B1, `(.L_x_40) ;  /* 0x0000007000017945 */ /* 0x000fe60003800000 */
[----:B------:R-:W-:-:S04]  /*41c0*/  FMUL R171, R171, R22 ;  /* 0x00000016abab7220 */ /* 0x000fc80000400000 */
[----:B------:R-:W-:-:S05]  /*41d0*/  FFMA R171, R174, R19, R171 ;  /* 0x00000013aeab7223 */ /* 0x000fca00000000ab */
[----:B------:R-:W-:-:S05]  /*41e0*/  F2FP.F16.F32.PACK_AB R171, RZ, R171 ;  /* 0x000000abffab723e */ /* 0x000fca00000000ff */
[----:B------:R0:W-:Y:S01]  /*41f0*/  @P1 STG.E.U16 desc[UR46][R10.64+0x10], R171 ;  /* 0x000010ab0a001986 */ /* 0x0001e2000c10152e */
[----:B------:R-:W-:Y:S05]  /*4200*/  @!P2 BRA `(.L_x_41) ;  /* 0x000000000004a947 */ /* 0x000fea0003800000 */
[----:B------:R0:W5:Y:S02]  /*4210*/  LDG.E.LTC128B.U16 R168, desc[UR46][R8.64+0x12] ;  /* 0x0000122e08a87981 */ /* 0x000164000c1e1520 */
.L_x_41:
[----:B------:R-:W-:Y:S05]  /*4220*/  BSYNC B1 ;  /* 0x0000000000017941 */ /* 0x000fea0003800000 */
.L_x_40:
[----:B0----5:R-:W-:Y:S01]  /*4230*/  HADD2.F32 R171, -RZ, R168.H0_H0 ;  /* 0x200000a8ffab7230 */ /* 0x021fe20000004100 */
[----:B------:R-:W-:Y:S01]  /*4240*/  ISETP.GT.AND P4, PT, R0, 0x10, PT ;  /* 0x000000100000780c */ /* 0x000fe20003f84270 */
[----:B------:R-:W-:Y:S03]  /*4250*/  BSSY B1, `(.L_x_42) ;  /* 0x0000008000017945 */ /* 0x000fe60003800000 */
[----:B------:R-:W-:Y:S01]  /*4260*/  FMUL R170, R171, R22 ;  /* 0x00000016abaa7220 */ /* 0x000fe20000400000 */
[----:B------:R-:W-:-:S03]  /*4270*/  ISETP.GT.AND P1, PT, R3, RZ, P4 ;  /* 0x000000ff0300720c */ /* 0x000fc60002724270 */
[----:B------:R-:W-:-:S05]  /*4280*/  FFMA R170, R175, R19, R170 ;  /* 0x00000013afaa7223 */ /* 0x000fca00000000aa */
[----:B------:R-:W-:-:S05]  /*4290*/  F2FP.F16.F32.PACK_AB R170, RZ, R170 ;  /* 0x000000aaffaa723e */ /* 0x000fca00000000ff */
[----:B------:R0:W-:Y:S01]  /*42a0*/  @P2 STG.E.U16 desc[UR46][R10.64+0x12], R170 ;  /* 0x000012aa0a002986 */ /* 0x0001e2000c10152e */
[----:B------:R-:W-:Y:S05]  /*42b0*/  @!P1 BRA `(.L_x_43) ;  /* 0x0000000000049947 */ /* 0x000fea0003800000 */
[----:B------:R0:W5:Y:S02]  /*42c0*/  LDG.E.LTC128B.U16 R168, desc[UR46][R4.64+0x20] ;  /* 0x0000202e04a87981 */ /* 0x000164000c1e1520 */
.L_x_43:
[----:B------:R-:W-:Y:S05]  /*42d0*/  BSYNC B1 ;  /* 0x0000000000017941 */ /* 0x000fea0003800000 */
.L_x_42:
[----:B-----5:R-:W-:Y:S01]  /*42e0*/  HADD2.F32 R171, -RZ, R168.H0_H0 ;  /* 0x200000a8ffab7230 */ /* 0x020fe20000004100 */
[----:B------:R-:W-:Y:S01]  /*42f0*/  ISETP.GT.AND P3, PT, R0, 0x11, PT ;  /* 0x000000110000780c */ /* 0x000fe20003f64270 */
[----:B------:R-:W-:Y:S03]  /*4300*/  BSSY B1, `(.L_x_44) ;  /* 0x0000008000017945 */ /* 0x000fe60003800000 */
[----:B------:R-:W-:-:S04]  /*4310*/  FMUL R171, R171, R22 ;  /* 0x00000016abab7220 */ /* 0x000fc80000400000 */
[----:B------:R-:W-:-:S05]  /*4320*/  FFMA R171, R176, R19, R171 ;  /* 0x00000013b0ab7223 */ /* 0x000fca00000000ab */
[----:B------:R-:W-:-:S05]  /*4330*/  F2FP.F16.F32.PACK_AB R171, RZ, R171 ;  /* 0x000000abffab723e */ /* 0x000fca00000000ff */
[----:B------:R0:W-:Y:S01]  /*4340*/  @P1 STG.E.U16 desc[UR46][R6.64+0x20], R171 ;  /* 0x000020ab06001986 */ /* 0x0001e2000c10152e */
[----:B------:R-:W-:-:S13]  /*4350*/  ISETP.GT.AND P1, PT, R3, RZ, P3 ;  /* 0x000000ff0300720c */ /* 0x000fda0001f24270 */
[----:B0-----:R-:W-:Y:S05]  /*4360*/  @!P1 BRA `(.L_x_45) ;  /* 0x0000000000049947 */ /* 0x001fea0003800000 */
[----:B------:R0:W5:Y:S02]  /*4370*/  LDG.E.LTC128B.U16 R168, desc[UR46][R4.64+0x22] ;  /* 0x0000222e04a87981 */ /* 0x000164000c1e1520 */
.L_x_45:
[----:B------:R-:W-:Y:S05]  /*4380*/  BSYNC B1 ;  /* 0x0000000000017941 */ /* 0x000fea0003800000 */
.L_x_44:
[----:B-----5:R-:W-:Y:S01]  /*4390*/  HADD2.F32 R171, -RZ, R168.H0_H0 ;  /* 0x200000a8ffab7230 */ /* 0x020fe20000004100 */
[----:B------:R-:W-:Y:S04]  /*43a0*/  BSSY B1, `(.L_x_46) ;  /* 0x0000008000017945 */ /* 0x000fe80003800000 */
[----:B------:R-:W-:-:S04]  /*43b0*/  FMUL R170, R171, R22 ;  /* 0x00000016abaa7220 */ /* 0x000fc80000400000 */
[----:B------:R-:W-:-:S05]  /*43c0*/  FFMA R170, R177, R19, R170 ;  /* 0x00000013b1aa7223 */ /* 0x000fca00000000aa */
[----:B------:R-:W-:-:S05]  /*43d0*/  F2FP.F16.F32.PACK_AB R170, RZ, R170 ;  /* 0x000000aaffaa723e */ /* 0x000fca00000000ff */
[----:B------:R0:W-:Y:S01]  /*43e0*/  @P1 STG.E.U16 desc[UR46][R6.64+0x22], R170 ;  /* 0x000022aa06001986 */ /* 0x0001e2000c10152e */
[----:B------:R-:W-:-:S13]  /*43f0*/  ISETP.GT.AND P1, PT, R3, 0x8, P4 ;  /* 0x000000080300780c */ /* 0x000fda0002724270 */
[----:B0-----:R-:W-:Y:S05]  /*4400*/  @!P1 BRA `(.L_x_47) ;  /* 0x0000000000049947 */ /* 0x001fea0003800000 */
[----:B------:R0:W5:Y:S02]  /*4410*/  LDG.E.LTC128B.U16 R168, desc[UR46][R8.64+0x20] ;  /* 0x0000202e08a87981 */ /* 0x000164000c1e1520 */
.L_x_47:
[----:B------:R-:W-:Y:S05]  /*4420*/  BSYNC B1 ;  /* 0x0000000000017941 */ /* 0x000fea0003800000 */
.L_x_46:
[----:B-----5:R-:W-:Y:S01]  /*4430*/  HADD2.F32 R171, -RZ, R168.H0_H0 ;  /* 0x200000a8ffab7230 */ /* 0x020fe20000004100 */
[----:B------:R-:W-:Y:S04]  /*4440*/  BSSY B1, `(.L_x_48) ;  /* 0x000000a000017945 */ /* 0x000fe80003800000 */
[----:B------:R-:W-:-:S04]  /*4450*/  FMUL R171, R171, R22 ;  /* 0x00000016abab7220 */ /* 0x000fc80000400000 */
[----:B------:R-:W-:-:S05]  /*4460*/  FFMA R171, R178, R19, R171 ;  /* 0x00000013b2ab7223 */ /* 0x000fca00000000ab */
[----:B------:R-:W-:-:S05]  /*4470*/  F2FP.F16.F32.PACK_AB R171, RZ, R171 ;  /* 0x000000abffab723e */ /* 0x000fca00000000ff */
[----:B------:R0:W-:Y:S01]  /*4480*/  @P1 STG.E.U16 desc[UR46][R10.64+0x20], R171 ;  /* 0x000020ab0a001986 */ /* 0x0001e2000c10152e */
[----:B------:R-:W-:-:S05]  /*4490*/  IADD3 R193, P1, R193, 0x80, RZ ;  /* 0x00000080c1c17810 */ /* 0x000fca0007f3e0ff */
[----:B------:R-:W-:Y:S01]  /*44a0*/  IMAD.X R173, RZ, RZ, UR7, P1 ;  /* 0x00000007ffad7e24 */ /* 0x000fe200088e06ff */
[----:B------:R-:W-:-:S13]  /*44b0*/  ISETP.GT.AND P1, PT, R3, 0x8, P3 ;  /* 0x000000080300780c */ /* 0x000fda0001f24270 */
[----:B0-----:R-:W-:Y:S05]  /*44c0*/  @!P1 BRA `(.L_x_49) ;  /* 0x0000000000049947 */ /* 0x001fea0003800000 */
[----:B------:R0:W5:Y:S02]  /*44d0*/  LDG.E.LTC128B.U16 R168, desc[UR46][R8.64+0x22] ;  /* 0x0000222e08a87981 */ /* 0x000164000c1e1520 */
.L_x_49:
[----:B------:R-:W-:Y:S05]  /*44e0*/  BSYNC B1 ;  /* 0x0000000000017941 */ /* 0x000fea0003800000 */
.L_x_48:
[----:B-----5:R-:W-:Y:S01]  /*44f0*/  HADD2.F32 R171, -RZ, R168.H0_H0 ;  /* 0x200000a8ffab7230 */ /* 0x020fe20000004100 */
[----:B------:R-:W-:Y:S01]  /*4500*/  ISETP.GT.AND P2, PT, R0, 0x18, PT ;  /* 0x000000180000780c */ /* 0x000fe20003f44270 */
[-C--:B------:R-:W-:Y:S01]  /*4510*/  IMAD R174, R173, R188.reuse, RZ ;  /* 0x000000bcadae7224 */ /* 0x080fe200078e02ff */
[----:B------:R-:W-:Y:S01]  /*4520*/  BSSY B1, `(.L_x_50) ;  /* 0x0000020000017945 */ /* 0x000fe20003800000 */
[----:B------:R-:W-:-:S04]  /*4530*/  IMAD.WIDE.U32 R172, R193, R188, R12 ;  /* 0x000000bcc1ac7225 */ /* 0x000fc800078e000c */
[----:B------:R-:W-:Y:S01]  /*4540*/  FMUL R170, R171, R22 ;  /* 0x00000016abaa7220 */ /* 0x000fe20000400000 */
[----:B------:R-:W-:-:S03]  /*4550*/  IMAD R177, R193, R189, R174 ;  /* 0x000000bdc1b17224 */ /* 0x000fc600078e02ae */
[----:B------:R-:W-:Y:S01]  /*4560*/  FFMA R170, R179, R19, R170 ;  /* 0x00000013b3aa7223 */ /* 0x000fe200000000aa */
[----:B------:R-:W-:-:S04]  /*4570*/  IMAD.IADD R173, R177, 0x1, R173 ;  /* 0x00000001b1ad7824 */ /* 0x000fc800078e02ad */
[----:B------:R-:W-:Y:S01]  /*4580*/  F2FP.F16.F32.PACK_AB R174, RZ, R170 ;  /* 0x000000aaffae723e */ /* 0x000fe200000000ff */
[----:B------:R-:W-:-:S03]  /*4590*/  IMAD.WIDE.U32 R170, R193, R188, R186 ;  /* 0x000000bcc1aa7225 */ /* 0x000fc600078e00ba */
[----:B------:R-:W-:Y:S01]  /*45a0*/  PRMT R176, R174, 0x7610, R176 ;  /* 0x00007610aeb07816 */ /* 0x000fe200000000b0 */
[----:B------:R-:W-:-:S04]  /*45b0*/  IMAD.WIDE.U32 R174, R20, UR41, R172 ;  /* 0x0000002914ae7c25 */ /* 0x000fc8000f8e00ac */
[----:B------:R-:W-:Y:S01]  /*45c0*/  IMAD.IADD R171, R171, 0x1, R177 ;  /* 0x00000001abab7824 */ /* 0x000fe200078e02b1 */
[----:B------:R0:W-:Y:S01]  /*45d0*/  @P1 STG.E.U16 desc[UR46][R10.64+0x22], R176 ;  /* 0x000022b00a001986 */ /* 0x0001e2000c10152e */
[----:B------:R-:W-:Y:S01]  /*45e0*/  LEA R172, P1, R170, R14, 0x1 ;  /* 0x0000000eaaac7211 */ /* 0x000fe200078208ff */
[----:B------:R-:W-:-:S03]  /*45f0*/  IMAD.WIDE.U32 R188, R193, R188, R190 ;  /* 0x000000bcc1bc7225 */ /* 0x000fc600078e00be */
[----:B------:R-:W-:Y:S01]  /*4600*/  LEA.HI.X R173, R170, R15, R171, 0x1, P1 ;  /* 0x0000000faaad7211 */ /* 0x000fe200008f0cab */
[----:B------:R-:W-:Y:S01]  /*4610*/  IMAD.IADD R171, R21, 0x1, R175 ;  /* 0x0000000115ab7824 */ /* 0x000fe200078e02af */
[----:B------:R-:W-:Y:S01]  /*4620*/  LEA R170, P1, R174, R14, 0x1 ;  /* 0x0000000eaeaa7211 */ /* 0x000fe200078208ff */
[----:B------:R-:W-:-:S03]  /*4630*/  IMAD.IADD R177, R177, 0x1, R189 ;  /* 0x00000001b1b17824 */ /* 0x000fc600078e02bd */
[----:B------:R-:W-:Y:S02]  /*4640*/  LEA.HI.X R171, R174, R15, R171, 0x1, P1 ;  /* 0x0000000faeab7211 */ /* 0x000fe400008f0cab */
[----:B------:R-:W-:-:S05]  /*4650*/  IADD3 R184, P1, R184, R188, RZ ;  /* 0x000000bcb8b87210 */ /* 0x000fca0007f3e0ff */
[----:B------:R-:W-:Y:S01]  /*4660*/  IMAD.X R186, R177, 0x1, R187, P1 ;  /* 0x00000001b1ba7824 */ /* 0x000fe200008e06bb */
[----:B------:R-:W-:-:S05]  /*4670*/  IADD3 R12, P1, R12, R188, RZ ;  /* 0x000000bc0c0c7210 */ /* 0x000fca0007f3e0ff */
[----:B------:R-:W-:Y:S01]  /*4680*/  IMAD.X R13, R13, 0x1, R177, P1 ;  /* 0x000000010d0d7824 */ /* 0x000fe200008e06b1 */
[----:B------:R-:W-:Y:S01]  /*4690*/  LEA R174, P1, R184, R14, 0x1 ;  /* 0x0000000eb8ae7211 */ /* 0x000fe200078208ff */
[----:B------:R-:W-:-:S03]  /*46a0*/  IMAD.WIDE.U32 R12, R20, UR41, R12 ;  /* 0x00000029140c7c25 */ /* 0x000fc6000f8e000c */
[----:B------:R-:W-:Y:S01]  /*46b0*/  LEA.HI.X R175, R184, R15, R186, 0x1, P1 ;  /* 0x0000000fb8af7211 */ /* 0x000fe200008f0cba */
[----:B------:R-:W-:Y:S01]  /*46c0*/  IMAD.IADD R21, R21, 0x1, R13 ;  /* 0x0000000115157824 */ /* 0x000fe200078e020d */
[----:B------:R-:W-:-:S04]  /*46d0*/  LEA R14, P1, R12, R14, 0x1 ;  /* 0x0000000e0c0e7211 */ /* 0x000fc800078208ff */
[----:B------:R-:W-:Y:S02]  /*46e0*/  LEA.HI.X R15, R12, R15, R21, 0x1, P1 ;  /* 0x0000000f0c0f7211 */ /* 0x000fe400008f0c15 */
[----:B------:R-:W-:-:S13]  /*46f0*/  ISETP.GT.AND P1, PT, R3, RZ, P2 ;  /* 0x000000ff0300720c */ /* 0x000fda0001724270 */
[----:B0-----:R-:W-:Y:S05]  /*4700*/  @!P1 BRA `(.L_x_51) ;  /* 0x0000000000049947 */ /* 0x001fea0003800000 */
[----:B------:R0:W5:Y:S02]  /*4710*/  LDG.E.LTC128B.U16 R168, desc[UR46][R4.64+0x30] ;  /* 0x0000302e04a87981 */ /* 0x000164000c1e1520 */
.L_x_51:
[----:B------:R-:W-:Y:S05]  /*4720*/  BSYNC B1 ;  /* 0x0000000000017941 */ /* 0x000fea0003800000 */
.L_x_50:
[----:B-----5:R-:W-:Y:S01]  /*4730*/  HADD2.F32 R13, -RZ, R168.H0_H0 ;  /* 0x200000a8ff0d7230 */ /* 0x020fe20000004100 */
[----:B------:R-:W-:Y:S04]  /*4740*/  BSSY B1, `(.L_x_52) ;  /* 0x0000009000017945 */ /* 0x000fe80003800000 */
[----:B------:R-:W-:-:S04]  /*4750*/  FMUL R13, R13, R22 ;  /* 0x000000160d0d7220 */ /* 0x000fc80000400000 */
[----:B------:R-:W-:-:S05]  /*4760*/  FFMA R13, R180, R19, R13 ;  /* 0x00000013b40d7223 */ /* 0x000fca000000000d */
[----:B------:R-:W-:-:S05]  /*4770*/  F2FP.F16.F32.PACK_AB R13, RZ, R13 ;  /* 0x0000000dff0d723e */ /* 0x000fca00000000ff */
[----:B------:R0:W-:Y:S01]  /*4780*/  @P1 STG.E.U16 desc[UR46][R6.64+0x30], R13 ;  /* 0x0000300d06001986 */ /* 0x0001e2000c10152e */
[----:B------:R-:W-:-:S04]  /*4790*/  ISETP.GT.AND P1, PT, R0, 0x19, PT ;  /* 0x000000190000780c */ /* 0x000fc80003f24270 */
[----:B------:R-:W-:-:S13]  /*47a0*/  ISETP.GT.AND P5, PT, R3, RZ, P1 ;  /* 0x000000ff0300720c */ /* 0x000fda0000fa4270 */
[----:B0-----:R-:W-:Y:S05]  /*47b0*/  @!P5 BRA `(.L_x_53) ;  /* 0x000000000004d947 */ /* 0x001fea0003800000 */
[----:B------:R0:W5:Y:S02]  /*47c0*/  LDG.E.LTC128B.U16 R168, desc[UR46][R4.64+0x32] ;  /* 0x0000322e04a87981 */ /* 0x000164000c1e1520 */
.L_x_53:
[----:B------:R-:W-:Y:S05]  /*47d0*/  BSYNC B1 ;  /* 0x0000000000017941 */ /* 0x000fea0003800000 */
.L_x_52:
        /* <DEDUP_REMOVED lines=9> */
.L_x_55:
[----:B------:R-:W-:Y:S05]  /*4870*/  BSYNC B1 ;  /* 0x0000000000017941 */ /* 0x000fea0003800000 */
.L_x_54:
        /* <DEDUP_REMOVED lines=9> */
.L_x_57:
[----:B------:R-:W-:Y:S05]  /*4910*/  BSYNC B1 ;  /* 0x0000000000017941 */ /* 0x000fea0003800000 */
.L_x_56:
[----:B-----5:R-:W-:Y:S02]  /*4920*/  HADD2.F32 R13, -RZ, R168.H0_H0 ;  /* 0x200000a8ff0d7230 */ /* 0x020fe40000004100 */
[----:B------:R-:W-:Y:S02]  /*4930*/  IMAD.U32 R177, RZ, RZ, UR8 ;  /* 0x00000008ffb17e24 */ /* 0x000fe4000f8e00ff */
[----:B------:R-:W-:Y:S02]  /*4940*/  IMAD.U32 R21, RZ, RZ, UR8 ;  /* 0x00000008ff157e24 */ /* 0x000fe4000f8e00ff */
[----:B------:R-:W-:Y:S01]  /*4950*/  FMUL R12, R13, R22 ;  /* 0x000000160d0c7220 */ /* 0x000fe20000400000 */
[----:B------:R-:W-:-:S03]  /*4960*/  IMAD.SHL.U32 R177, R177, 0x100, RZ ;  /* 0x00000100b1b17824 */ /* 0x000fc600078e00ff */
[----:B------:R-:W-:-:S05]  /*4970*/  FFMA R12, R183, R19, R12 ;  /* 0x00000013b70c7223 */ /* 0x000fca000000000c */
[----:B------:R-:W-:-:S04]  /*4980*/  F2FP.F16.F32.PACK_AB R12, RZ, R12 ;  /* 0x0000000cff0c723e */ /* 0x000fc800000000ff */
[----:B------:R-:W-:Y:S01]  /*4990*/  PRMT R13, R12, 0x7610, R13 ;  /* 0x000076100c0d7816 */ /* 0x000fe2000000000d */
[----:B------:R-:W-:-:S04]  /*49a0*/  IMAD.U32 R12, RZ, RZ, UR9 ;  /* 0x00000009ff0c7e24 */ /* 0x000fc8000f8e00ff */
[----:B------:R1:W-:Y:S01]  /*49b0*/  @P5 STG.E.U16 desc[UR46][R10.64+0x32], R13 ;  /* 0x0000320d0a005986 */ /* 0x0003e2000c10152e */
[----:B------:R-:W-:Y:S02]  /*49c0*/  SHF.L.U64.HI R21, R21, 0x8, R12 ;  /* 0x0000000815157819 */ /* 0x000fe4000001020c */
[----:B------:R-:W-:-:S05]  /*49d0*/  IADD3 R12, P5, R177, R6, RZ ;  /* 0x00000006b10c7210 */ /* 0x000fca0007fbe0ff */
[----:B-1----:R-:W-:Y:S01]  /*49e0*/  IMAD.X R13, R21, 0x1, R7, P5 ;  /* 0x00000001150d7824 */ /* 0x002fe200028e0607 */
[----:B------:R-:W-:-:S13]  /*49f0*/  ISETP.GT.AND P5, PT, R3, 0x80, P0 ;  /* 0x000000800300780c */ /* 0x000fda00007a4270 */
[----:B------:R-:W2:Y:S01]  /*4a00*/  @P5 LDG.E.LTC128B.U16 R168, desc[UR46][R172.64] ;  /* 0x0000002eaca85981 */ /* 0x000ea2000c1e1520 */
[----:B------:R-:W-:Y:S01]  /*4a10*/  BSSY B1, `(.L_x_58) ;  /* 0x000000a000017945 */ /* 0x000fe20003800000 */
[----:B--2---:R-:W-:-:S05]  /*4a20*/  HADD2.F32 R179, -RZ, R168.H0_H0 ;  /* 0x200000a8ffb37230 */ /* 0x004fca0000004100 */
[----:B------:R-:W-:-:S04]  /*4a30*/  FMUL R179, R179, R22 ;  /* 0x00000016b3b37220 */ /* 0x000fc80000400000 */
[----:B------:R-:W-:-:S05]  /*4a40*/  FFMA R179, R152, R19, R179 ;  /* 0x0000001398b37223 */ /* 0x000fca00000000b3 */
[----:B------:R-:W-:-:S05]  /*4a50*/  F2FP.F16.F32.PACK_AB R179, RZ, R179 ;  /* 0x000000b3ffb3723e */ /* 0x000fca00000000ff */
[----:B------:R1:W-:Y:S01]  /*4a60*/  @P5 STG.E.U16 desc[UR46][R12.64], R179 ;  /* 0x000000b30c005986 */ /* 0x0003e2000c10152e */
[----:B------:R-:W-:-:S04]  /*4a70*/  LOP3.LUT P5, RZ, R192, 0x4, RZ, 0xc0, !PT ;  /* 0x00000004c0ff7812 */ /* 0x000fc800078ac0ff */
[----:B------:R-:W-:-:S13]  /*4a80*/  ISETP.GT.AND P5, PT, R3, 0x80, P5 ;  /* 0x000000800300780c */ /* 0x000fda0002fa4270 */
[----:B-1----:R-:W-:Y:S05]  /*4a90*/  @!P5 BRA `(.L_x_59) ;  /* 0x000000000004d947 */ /* 0x002fea0003800000 */
[----:B------:R1:W5:Y:S02]  /*4aa0*/  LDG.E.LTC128B.U16 R168, desc[UR46][R170.64+0x2] ;  /* 0x0000022eaaa87981 */ /* 0x000364000c1e1520 */
.L_x_59:
[----:B------:R-:W-:Y:S05]  /*4ab0*/  BSYNC B1 ;  /* 0x0000000000017941 */ /* 0x000fea0003800000 */
.L_x_58:
[----:B-----5:R-:W-:Y:S01]  /*4ac0*/  HADD2.F32 R173, -RZ, R168.H0_H0 ;  /* 0x200000a8ffad7230 */ /* 0x020fe20000004100 */
[----:B------:R-:W-:Y:S01]  /*4ad0*/  ISETP.GT.AND P0, PT, R3, 0x88, P0 ;  /* 0x000000880300780c */ /* 0x000fe20000704270 */
[----:B------:R-:W-:Y:S03]  /*4ae0*/  BSSY B1, `(.L_x_60) ;  /* 0x0000009000017945 */ /* 0x000fe60003800000 */
[----:B------:R-:W-:-:S04]  /*4af0*/  FMUL R20, R173, R22 ;  /* 0x00000016ad147220 */ /* 0x000fc80000400000 */
[----:B------:R-:W-:-:S05]  /*4b00*/  FFMA R20, R153, R19, R20 ;  /* 0x0000001399147223 */ /* 0x000fca0000000014 */
[----:B------:R-:W-:-:S05]  /*4b10*/  F2FP.F16.F32.PACK_AB R20, RZ, R20 ;  /* 0x00000014ff14723e */ /* 0x000fca00000000ff */
[----:B------:R2:W-:Y:S01]  /*4b20*/  @P5 STG.E.U16 desc[UR46][R12.64+0x2], R20 ;  /* 0x000002140c005986 */ /* 0x0005e2000c10152e */
[----:B------:R-:W-:-:S05]  /*4b30*/  IADD3 R152, P5, R12, R23, RZ ;  /* 0x000000170c987210 */ /* 0x000fca0007fbe0ff */
[----:B------:R-:W-:Y:S01]  /*4b40*/  IMAD.X R153, R13, 0x1, R169, P5 ;  /* 0x000000010d997824 */ /* 0x000fe200028e06a9 */
[----:B------:R-:W-:Y:S07]  /*4b50*/  @!P0 BRA `(.L_x_61) ;  /* 0x0000000000048947 */ /* 0x000fee0003800000 */
[----:B------:R0:W5:Y:S02]  /*4b60*/  LDG.E.LTC128B.U16 R168, desc[UR46][R174.64] ;  /* 0x0000002eaea87981 */ /* 0x000164000c1e1520 */
.L_x_61:
[----:B------:R-:W-:Y:S05]  /*4b70*/  BSYNC B1 ;  /* 0x0000000000017941 */ /* 0x000fea0003800000 */
.L_x_60:
[----:B-----5:R-:W-:Y:S01]  /*4b80*/  HADD2.F32 R173, -RZ, R168.H0_H0 ;  /* 0x200000a8ffad7230 */ /* 0x020fe20000004100 */
[----:B------:R-:W-:Y:S01]  /*4b90*/  LOP3.LUT P5, RZ, R192, 0x4, RZ, 0xc0, !PT ;  /* 0x00000004c0ff7812 */ /* 0x000fe200078ac0ff */
[----:B------:R-:W-:Y:S03]  /*4ba0*/  BSSY B1, `(.L_x_62) ;  /* 0x0000008000017945 */ /* 0x000fe60003800000 */
[----:B------:R-:W-:-:S04]  /*4bb0*/  FMUL R173, R173, R22 ;  /* 0x00000016adad7220 */ /* 0x000fc80000400000 */
[----:B------:R-:W-:-:S05]  /*4bc0*/  FFMA R173, R154, R19, R173 ;  /* 0x000000139aad7223 */ /* 0x000fca00000000ad */
[----:B------:R-:W-:-:S05]  /*4bd0*/  F2FP.F16.F32.PACK_AB R173, RZ, R173 ;  /* 0x000000adffad723e */ /* 0x000fca00000000ff */
[----:B------:R0:W-:Y:S01]  /*4be0*/  @P0 STG.E.U16 desc[UR46][R152.64], R173 ;  /* 0x000000ad98000986 */ /* 0x0001e2000c10152e */
[----:B------:R-:W-:-:S13]  /*4bf0*/  ISETP.GT.AND P0, PT, R3, 0x88, P5 ;  /* 0x000000880300780c */ /* 0x000fda0002f04270 */
[----:B0-----:R-:W-:Y:S05]  /*4c00*/  @!P0 BRA `(.L_x_63) ;  /* 0x0000000000048947 */ /* 0x001fea0003800000 */
[----:B------:R0:W5:Y:S02]  /*4c10*/  LDG.E.LTC128B.U16 R168, desc[UR46][R14.64+0x2] ;  /* 0x0000022e0ea87981 */ /* 0x000164000c1e1520 */
.L_x_63:
[----:B------:R-:W-:Y:S05]  /*4c20*/  BSYNC B1 ;  /* 0x0000000000017941 */ /* 0x000fea0003800000 */
.L_x_62:
[----:B-----5:R-:W-:Y:S01]  /*4c30*/  HADD2.F32 R173, -RZ, R168.H0_H0 ;  /* 0x200000a8ffad7230 */ /* 0x020fe20000004100 */
[----:B------:R-:W-:Y:S01]  /*4c40*/  LOP3.LUT P5, RZ, R192, 0x2, RZ, 0xc0, !PT ;  /* 0x00000002c0ff7812 */ /* 0x000fe200078ac0ff */
[----:B------:R-:W-:Y:S03]  /*4c50*/  BSSY B1, `(.L_x_64) ;  /* 0x0000008000017945 */ /* 0x000fe60003800000 */
[----:B--2---:R-:W-:-:S04]  /*4c60*/  FMUL R20, R173, R22 ;  /* 0x00000016ad147220 */ /* 0x004fc80000400000 */
[----:B------:R-:W-:-:S05]  /*4c70*/  FFMA R20, R155, R19, R20 ;  /* 0x000000139b147223 */ /* 0x000fca0000000014 */
[----:B------:R-:W-:-:S05]  /*4c80*/  F2FP.F16.F32.PACK_AB R20, RZ, R20 ;  /* 0x00000014ff14723e */ /* 0x000fca00000000ff */
[----:B------:R2:W-:Y:S01]  /*4c90*/  @P0 STG.E.U16 desc[UR46][R152.64+0x2], R20 ;  /* 0x0000021498000986 */ /* 0x0005e2000c10152e */
[----:B------:R-:W-:-:S13]  /*4ca0*/  ISETP.GT.AND P0, PT, R3, 0x80, P5 ;  /* 0x000000800300780c */ /* 0x000fda0002f04270 */
[----:B--2---:R-:W-:Y:S05]  /*4cb0*/  @!P0 BRA `(.L_x_65) ;  /* 0x0000000000048947 */ /* 0x004fea0003800000 */
[----:B------:R2:W5:Y:S02]  /*4cc0*/  LDG.E.LTC128B.U16 R168, desc[UR46][R170.64+0x10] ;  /* 0x0000102eaaa87981 */ /* 0x000564000c1e1520 */
.L_x_65:
[----:B------:R-:W-:Y:S05]  /*4cd0*/  BSYNC B1 ;  /* 0x0000000000017941 */ /* 0x000fea0003800000 */
.L_x_64:
        /* <DEDUP_REMOVED lines=9> */
.L_x_67:
[----:B------:R-:W-:Y:S05]  /*4d70*/  BSYNC B1 ;  /* 0x0000000000017941 */ /* 0x000fea0003800000 */
.L_x_66:
        /* <DEDUP_REMOVED lines=9> */
.L_x_69:
[----:B------:R-:W-:Y:S05]  /*4e10*/  BSYNC B1 ;  /* 0x0000000000017941 */ /* 0x000fea0003800000 */
.L_x_68:
        /* <DEDUP_REMOVED lines=9> */
.L_x_71:
[----:B------:R-:W-:Y:S05]  /*4eb0*/  BSYNC B1 ;  /* 0x0000000000017941 */ /* 0x000fea0003800000 */
.L_x_70:
[----:B0----5:R-:W-:Y:S01]  /*4ec0*/  HADD2.F32 R155, -RZ, R168.H0_H0 ;  /* 0x200000a8ff9b7230 */ /* 0x021fe20000004100 */
        /* <DEDUP_REMOVED lines=8> */
.L_x_73:
[----:B------:R-:W-:Y:S05]  /*4f50*/  BSYNC B1 ;  /* 0x0000000000017941 */ /* 0x000fea0003800000 */
.L_x_72:
        /* <DEDUP_REMOVED lines=9> */
.L_x_75:
[----:B------:R-:W-:Y:S05]  /*4ff0*/  BSYNC B1 ;  /* 0x0000000000017941 */ /* 0x000fea0003800000 */
.L_x_74:
        /* <DEDUP_REMOVED lines=9> */
.L_x_77:
[----:B------:R-:W-:Y:S05]  /*5090*/  BSYNC B1 ;  /* 0x0000000000017941 */ /* 0x000fea0003800000 */
.L_x_76:
        /* <DEDUP_REMOVED lines=9> */
.L_x_79:
[----:B------:R-:W-:Y:S05]  /*5130*/  BSYNC B1 ;  /* 0x0000000000017941 */ /* 0x000fea0003800000 */
.L_x_78:
        /* <DEDUP_REMOVED lines=9> */
.L_x_81:
[----:B------:R-:W-:Y:S05]  /*51d0*/  BSYNC B1 ;  /* 0x0000000000017941 */ /* 0x000fea0003800000 */
.L_x_80:
        /* <DEDUP_REMOVED lines=9> */
.L_x_83:
[----:B------:R-:W-:Y:S05]  /*5270*/  BSYNC B1 ;  /* 0x0000000000017941 */ /* 0x000fea0003800000 */
.L_x_82:
        /* <DEDUP_REMOVED lines=9> */
.L_x_85:
[----:B------:R-:W-:Y:S05]  /*5310*/  BSYNC B1 ;  /* 0x0000000000017941 */ /* 0x000fea0003800000 */
.L_x_84:
        /* <DEDUP_REMOVED lines=9> */
.L_x_87:
[----:B------:R-:W-:Y:S05]  /*53b0*/  BSYNC B1 ;  /* 0x0000000000017941 */ /* 0x000fea0003800000 */
.L_x_86:
[----:B0----5:R-:W-:Y:S01]  /*53c0*/  HADD2.F32 R155, -RZ, R168.H0_H0 ;  /* 0x200000a8ff9b7230 */ /* 0x021fe20000004100 */
        /* <DEDUP_REMOVED lines=11> */
.L_x_89:
[----:B------:R-:W-:Y:S05]  /*5480*/  BSYNC B1 ;  /* 0x0000000000017941 */ /* 0x000fea0003800000 */
.L_x_88:
        /* <DEDUP_REMOVED lines=12> */
.L_x_91:
[----:B------:R-:W-:Y:S05]  /*5550*/  BSYNC B1 ;  /* 0x0000000000017941 */ /* 0x000fea0003800000 */
.L_x_90:
        /* <DEDUP_REMOVED lines=9> */
.L_x_93:
[----:B------:R-:W-:Y:S05]  /*55f0*/  BSYNC B1 ;  /* 0x0000000000017941 */ /* 0x000fea0003800000 */
.L_x_92:
        /* <DEDUP_REMOVED lines=9> */
.L_x_95:
[----:B------:R-:W-:Y:S05]  /*5690*/  BSYNC B1 ;  /* 0x0000000000017941 */ /* 0x000fea0003800000 */
.L_x_94:
        /* <DEDUP_REMOVED lines=12> */
.L_x_97:
[----:B------:R-:W-:Y:S05]  /*5760*/  BSYNC B1 ;  /* 0x0000000000017941 */ /* 0x000fea0003800000 */
.L_x_96:
[----:B-----5:R-:W-:Y:S01]  /*5770*/  HADD2.F32 R137, -RZ, R168.H0_H0 ;  /* 0x200000a8ff897230 */ /* 0x020fe20000004100 */
        /* <DEDUP_REMOVED lines=9> */
.L_x_99:
[----:B------:R-:W-:Y:S05]  /*5810*/  BSYNC B1 ;  /* 0x0000000000017941 */ /* 0x000fea0003800000 */
.L_x_98:
        /* <DEDUP_REMOVED lines=9> */
.L_x_101:
[----:B------:R-:W-:Y:S05]  /*58b0*/  BSYNC B1 ;  /* 0x0000000000017941 */ /* 0x000fea0003800000 */
.L_x_100:
        /* <DEDUP_REMOVED lines=9> */
.L_x_103:
[----:B------:R-:W-:Y:S05]  /*5950*/  BSYNC B1 ;  /* 0x0000000000017941 */ /* 0x000fea0003800000 */
.L_x_102:
[----:B0----5:R-:W-:Y:S01]  /*5960*/  HADD2.F32 R137, -RZ, R168.H0_H0 ;  /* 0x200000a8ff897230 */ /* 0x021fe20000004100 */
[----:B------:R-:W-:Y:S01]  /*5970*/  IADD3 R20, P0, P2, R23, R6, R177 ;  /* 0x0000000617147210 */ /* 0x000fe20007a1e0b1 */
[----:B------:R-:W-:Y:S01]  /*5980*/  BSSY B1, `(.L_x_104) ;  /* 0x000000a000017945 */ /* 0x000fe20003800000 */
[----:B------:R-:W-:Y:S02]  /*5990*/  ISETP.GT.AND P3, PT, R0, 0x30, PT ;  /* 0x000000300000780c */ /* 0x000fe40003f64270 */
[----:B------:R-:W-:Y:S01]  /*59a0*/  FMUL R136, R137, R22 ;  /* 0x0000001689887220 */ /* 0x000fe20000400000 */
[----:B------:R-:W-:Y:S02]  /*59b0*/  IADD3.X R21, R169, R7, R21, P0, P2 ;  /* 0x00000007a9157210 */ /* 0x000fe400007e4415 */
[----:B------:R-:W-:Y:S01]  /*59c0*/  ISETP.GT.AND P0, PT, R3, RZ, P3 ;  /* 0x000000ff0300720c */ /* 0x000fe20001f04270 */
[----:B------:R-:W-:-:S05]  /*59d0*/  FFMA R136, R143, R19, R136 ;  /* 0x000000138f887223 */ /* 0x000fca0000000088 */
[----:B------:R-:W-:-:S05]  /*59e0*/  F2FP.F16.F32.PACK_AB R136, RZ, R136 ;  /* 0x00000088ff88723e */ /* 0x000fca00000000ff */
[----:B------:R0:W-:Y:S02]  /*59f0*/  @P1 STG.E.U16 desc[UR46][R10.64+0x52], R136 ;  /* 0x000052880a001986 */ /* 0x0001e4000c10152e */
[----:B------:R-:W-:Y:S05]  /*5a00*/  @!P0 BRA `(.L_x_105) ;  /* 0x0000000000048947 */ /* 0x000fea0003800000 */
[----:B------:R0:W5:Y:S02]  /*5a10*/  LDG.E.LTC128B.U16 R168, desc[UR46][R4.64+0x60] ;  /* 0x0000602e04a87981 */ /* 0x000164000c1e1520 */
.L_x_105:
[----:B------:R-:W-:Y:S05]  /*5a20*/  BSYNC B1 ;  /* 0x0000000000017941 */ /* 0x000fea0003800000 */
.L_x_104:
        /* <DEDUP_REMOVED lines=10> */
.L_x_107:
[----:B------:R-:W-:Y:S05]  /*5ad0*/  BSYNC B1 ;  /* 0x0000000000017941 */ /* 0x000fea0003800000 */
.L_x_106:
        /* <DEDUP_REMOVED lines=9> */
.L_x_109:
[----:B------:R-:W-:Y:S05]  /*5b70*/  BSYNC B1 ;  /* 0x0000000000017941 */ /* 0x000fea0003800000 */
.L_x_108:
        /* <DEDUP_REMOVED lines=9> */
.L_x_111:
[----:B------:R-:W-:Y:S05]  /*5c10*/  BSYNC B1 ;  /* 0x0000000000017941 */ /* 0x000fea0003800000 */
.L_x_110:
[----:B-----5:R-:W-:Y:S01]  /*5c20*/  HADD2.F32 R137, -RZ, R168.H0_H0 ;  /* 0x200000a8ff897230 */ /* 0x020fe20000004100 */
[----:B------:R-:W-:Y:S01]  /*5c30*/  ISETP.GT.AND P1, PT, R0, 0x38, PT ;  /* 0x000000380000780c */ /* 0x000fe20003f24270 */
[----:B------:R-:W-:Y:S03]  /*5c40*/  BSSY B1, `(.L_x_112) ;  /* 0x000000b000017945 */ /* 0x000fe60003800000 */
[----:B------:R-:W-:-:S04]  /*5c50*/  FMUL R136, R137, R22 ;  /* 0x0000001689887220 */ /* 0x000fc80000400000 */
[----:B------:R-:W-:-:S05]  /*5c60*/  FFMA R136, R147, R19, R136 ;  /* 0x0000001393887223 */ /* 0x000fca0000000088 */
[----:B------:R-:W-:-:S04]  /*5c70*/  F2FP.F16.F32.PACK_AB R136, RZ, R136 ;  /* 0x00000088ff88723e */ /* 0x000fc800000000ff */
[----:B------:R-:W-:-:S05]  /*5c80*/  PRMT R137, R136, 0x7610, R137 ;  /* 0x0000761088897816 */ /* 0x000fca0000000089 */
[----:B------:R1:W-:Y:S01]  /*5c90*/  @P0 STG.E.U16 desc[UR46][R10.64+0x62], R137 ;  /* 0x000062890a000986 */ /* 0x0003e2000c10152e */
[----:B------:R-:W-:-:S05]  /*5ca0*/  IADD3 R136, P0, R23, R12, RZ ;  /* 0x0000000c17887210 */ /* 0x000fca0007f1e0ff */
[----:B-1----:R-:W-:Y:S01]  /*5cb0*/  IMAD.X R137, R169, 0x1, R13, P0 ;  /* 0x00000001a9897824 */ /* 0x002fe200000e060d */
[----:B------:R-:W-:-:S13]  /*5cc0*/  ISETP.GT.AND P0, PT, R3, RZ, P1 ;  /* 0x000000ff0300720c */ /* 0x000fda0000f04270 */
[----:B------:R-:W-:Y:S05]  /*5cd0*/  @!P0 BRA `(.L_x_113) ;  /* 0x0000000000048947 */ /* 0x000fea0003800000 */
[----:B------:R1:W5:Y:S02]  /*5ce0*/  LDG.E.LTC128B.U16 R168, desc[UR46][R4.64+0x70] ;  /* 0x0000702e04a87981 */ /* 0x000364000c1e1520 */
.L_x_113:
[----:B------:R-:W-:Y:S05]  /*5cf0*/  BSYNC B1 ;  /* 0x0000000000017941 */ /* 0x000fea0003800000 */
.L_x_112:
        /* <DEDUP_REMOVED lines=10> */
.L_x_115:
[----:B------:R-:W-:Y:S05]  /*5da0*/  BSYNC B1 ;  /* 0x0000000000017941 */ /* 0x000fea0003800000 */
.L_x_114:
        /* <DEDUP_REMOVED lines=9> */
.L_x_117:
[----:B------:R-:W-:Y:S05]  /*5e40*/  BSYNC B1 ;  /* 0x0000000000017941 */ /* 0x000fea0003800000 */
.L_x_116:
        /* <DEDUP_REMOVED lines=9> */
.L_x_119:
[----:B------:R-:W-:Y:S05]  /*5ee0*/  BSYNC B1 ;  /* 0x0000000000017941 */ /* 0x000fea0003800000 */
.L_x_118:
[----:B-----5:R-:W-:Y:S01]  /*5ef0*/  HADD2.F32 R23, -RZ, R168.H0_H0 ;  /* 0x200000a8ff177230 */ /* 0x020fe20000004100 */
[----:B------:R-:W-:Y:S04]  /*5f00*/  BSSY B1, `(.L_x_120) ;  /* 0x0000009000017945 */ /* 0x000fe80003800000 */
[----:B------:R-:W-:-:S04]  /*5f10*/  FMUL R138, R23, R22 ;  /* 0x00000016178a7220 */ /* 0x000fc80000400000 */
[----:B------:R-:W-:-:S05]  /*5f20*/  FFMA R138, R151, R19, R138 ;  /* 0x00000013978a7223 */ /* 0x000fca000000008a */
[----:B------:R-:W-:-:S05]  /*5f30*/  F2FP.F16.F32.PACK_AB R138, RZ, R138 ;  /* 0x0000008aff8a723e */ /* 0x000fca00000000ff */
[----:B------:R0:W-:Y:S01]  /*5f40*/  @P5 STG.E.U16 desc[UR46][R10.64+0x72], R138 ;  /* 0x0000728a0a005986 */ /* 0x0001e2000c10152e */
[----:B------:R-:W-:-:S04]  /*5f50*/  LOP3.LUT P5, RZ, R192, 0x1, RZ, 0xc0, !PT ;  /* 0x00000001c0ff7812 */ /* 0x000fc800078ac0ff */
[----:B------:R-:W-:-:S13]  /*5f60*/  ISETP.GT.AND P5, PT, R3, 0x80, P5 ;  /* 0x000000800300780c */ /* 0x000fda0002fa4270 */
[----:B0-----:R-:W-:Y:S05]  /*5f70*/  @!P5 BRA `(.L_x_121) ;  /* 0x000000000004d947 */ /* 0x001fea0003800000 */
[----:B------:R0:W5:Y:S02]  /*5f80*/  LDG.E.LTC128B.U16 R168, desc[UR46][R170.64+0x40] ;  /* 0x0000402eaaa87981 */ /* 0x000164000c1e1520 */
.L_x_121:
[----:B------:R-:W-:Y:S05]  /*5f90*/  BSYNC B1 ;  /* 0x0000000000017941 */ /* 0x000fea0003800000 */
.L_x_120:
        /* <DEDUP_REMOVED lines=10> */
.L_x_123:
[----:B------:R-:W-:Y:S05]  /*6040*/  BSYNC B1 ;  /* 0x0000000000017941 */ /* 0x000fea0003800000 */
.L_x_122:
        /* <DEDUP_REMOVED lines=10> */
.L_x_125:
[----:B------:R-:W-:Y:S05]  /*60f0*/  BSYNC B1 ;  /* 0x0000000000017941 */ /* 0x000fea0003800000 */
.L_x_124:
        /* <DEDUP_REMOVED lines=10> */
.L_x_127:
[----:B------:R-:W-:Y:S05]  /*61a0*/  BSYNC B1 ;  /* 0x0000000000017941 */ /* 0x000fea0003800000 */
.L_x_126:
        /* <DEDUP_REMOVED lines=9> */
.L_x_129:
[----:B------:R-:W-:Y:S05]  /*6240*/  BSYNC B1 ;  /* 0x0000000000017941 */ /* 0x000fea0003800000 */
.L_x_128:
        /* <DEDUP_REMOVED lines=9> */
.L_x_131:
[----:B------:R-:W-:Y:S05]  /*62e0*/  BSYNC B1 ;  /* 0x0000000000017941 */ /* 0x000fea0003800000 */
.L_x_130:
        /* <DEDUP_REMOVED lines=9> */
.L_x_133:
[----:B------:R-:W-:Y:S05]  /*6380*/  BSYNC B1 ;  /* 0x0000000000017941 */ /* 0x000fea0003800000 */
.L_x_132:
[----:B-----5:R-:W-:Y:S01]  /*6390*/  HADD2.F32 R21, -RZ, R168.H0_H0 ;  /* 0x200000a8ff157230 */ /* 0x020fe20000004100 */
[----:B------:R-:W-:Y:S01]  /*63a0*/  ISETP.GT.AND P4, PT, R3, 0x88, P4 ;  /* 0x000000880300780c */ /* 0x000fe20002784270 */
[----:B0-----:R-:W-:Y:S01]  /*63b0*/  IMAD.MOV.U32 R20, RZ, RZ, R136 ;  /* 0x000000ffff147224 */ /* 0x001fe200078e0088 */
[----:B------:R-:W-:Y:S02]  /*63c0*/  BSSY B1, `(.L_x_134) ;  /* 0x0000009000017945 */ /* 0x000fe40003800000 */
[----:B------:R-:W-:-:S04]  /*63d0*/  FMUL R21, R21, R22 ;  /* 0x0000001615157220 */ /* 0x000fc80000400000 */
[----:B------:R-:W-:-:S05]  /*63e0*/  FFMA R21, R126, R19, R21 ;  /* 0x000000137e157223 */ /* 0x000fca0000000015 */
[----:B------:R-:W-:-:S04]  /*63f0*/  F2FP.F16.F32.PACK_AB R21, RZ, R21 ;  /* 0x00000015ff15723e */ /* 0x000fc800000000ff */
[----:B------:R-:W-:Y:S01]  /*6400*/  PRMT R23, R21, 0x7610, R23 ;  /* 0x0000761015177816 */ /* 0x000fe20000000017 */
[----:B------:R-:W-:-:S05]  /*6410*/  IMAD.MOV.U32 R21, RZ, RZ, R137 ;  /* 0x000000ffff157224 */ /* 0x000fca00078e0089 */
[----:B------:R0:W-:Y:S01]  /*6420*/  @P6 STG.E.U16 desc[UR46][R20.64+0x50], R23 ;  /* 0x0000501714006986 */ /* 0x0001e2000c10152e */
[----:B------:R-:W-:Y:S05]  /*6430*/  @!P4 BRA `(.L_x_135) ;  /* 0x000000000004c947 */ /* 0x000fea0003800000 */
[----:B------:R0:W5:Y:S02]  /*6440*/  LDG.E.LTC128B.U16 R168, desc[UR46][R14.64+0x52] ;  /* 0x0000522e0ea87981 */ /* 0x000164000c1e1520 */
.L_x_135:
[----:B------:R-:W-:Y:S05]  /*6450*/  BSYNC B1 ;  /* 0x0000000000017941 */ /* 0x000fea0003800000 */
.L_x_134:
        /* <DEDUP_REMOVED lines=9> */
.L_x_137:
[----:B------:R-:W-:Y:S05]  /*64f0*/  BSYNC B1 ;  /* 0x0000000000017941 */ /* 0x000fea0003800000 */
.L_x_136:
        /* <DEDUP_REMOVED lines=9> */
.L_x_139:
[----:B------:R-:W-:Y:S05]  /*6590*/  BSYNC B1 ;  /* 0x0000000000017941 */ /* 0x000fea0003800000 */
.L_x_138:
        /* <DEDUP_REMOVED lines=9> */
.L_x_141:
[----:B------:R-:W-:Y:S05]  /*6630*/  BSYNC B1 ;  /* 0x0000000000017941 */ /* 0x000fea0003800000 */
.L_x_140:
        /* <DEDUP_REMOVED lines=9> */
.L_x_143:
[----:B------:R-:W-:Y:S05]  /*66d0*/  BSYNC B1 ;  /* 0x0000000000017941 */ /* 0x000fea0003800000 */
.L_x_142:
        /* <DEDUP_REMOVED lines=9> */
.L_x_145:
[----:B------:R-:W-:Y:S05]  /*6770*/  BSYNC B1 ;  /* 0x0000000000017941 */ /* 0x000fea0003800000 */
.L_x_144:
        /* <DEDUP_REMOVED lines=9> */
.L_x_147:
[----:B------:R-:W-:Y:S05]  /*6810*/  BSYNC B1 ;  /* 0x0000000000017941 */ /* 0x000fea0003800000 */
.L_x_146:
        /* <DEDUP_REMOVED lines=9> */
.L_x_149:
[----:B------:R-:W-:Y:S05]  /*68b0*/  BSYNC B1 ;  /* 0x0000000000017941 */ /* 0x000fea0003800000 */
.L_x_148:
        /* <DEDUP_REMOVED lines=9> */
.L_x_151:
[----:B------:R-:W-:Y:S05]  /*6950*/  BSYNC B1 ;  /* 0x0000000000017941 */ /* 0x000fea0003800000 */
.L_x_150:
[----:B0----5:R-:W-:Y:S01]  /*6960*/  HADD2.F32 R23, -RZ, R168.H0_H0 ;  /* 0x200000a8ff177230 */ /* 0x021fe20000004100 */
[----:B------:R-:W-:Y:S01]  /*6970*/  ISETP.GT.AND P3, PT, R0, 0x40, PT ;  /* 0x000000400000780c */ /* 0x000fe20003f64270 */
[----:B------:R-:W-:Y:S03]  /*6980*/  BSSY B1, `(.L_x_152) ;  /* 0x0000009000017945 */ /* 0x000fe60003800000 */
[----:B------:R-:W-:Y:S01]  /*6990*/  FMUL R120, R23, R22 ;  /* 0x0000001617787220 */ /* 0x000fe20000400000 */
[----:B------:R-:W-:Y:S02]  /*69a0*/  ISETP.GT.AND P1, PT, R3, RZ, P3 ;  /* 0x000000ff0300720c */ /* 0x000fe40001f24270 */
[----:B------:R-:W-:Y:S01]  /*69b0*/  P2R R121, PR, RZ, 0x8 ;  /* 0x00000008ff797803 */ /* 0x000fe20000000000 */
[----:B------:R-:W-:-:S05]  /*69c0*/  FFMA R120, R135, R19, R120 ;  /* 0x0000001387787223 */ /* 0x000fca0000000078 */
[----:B------:R-:W-:-:S05]  /*69d0*/  F2FP.F16.F32.PACK_AB R120, RZ, R120 ;  /* 0x00000078ff78723e */ /* 0x000fca00000000ff */
[----:B------:R0:W-:Y:S01]  /*69e0*/  @P0 STG.E.U16 desc[UR46][R20.64+0x72], R120 ;  /* 0x0000727814000986 */ /* 0x0001e2000c10152e */
[----:B------:R-:W-:Y:S05]  /*69f0*/  @!P1 BRA `(.L_x_153) ;  /* 0x0000000000049947 */ /* 0x000fea0003800000 */
[----:B------:R0:W5:Y:S02]  /*6a00*/  LDG.E.LTC128B.U16 R168, desc[UR46][R4.64+0x80] ;  /* 0x0000802e04a87981 */ /* 0x000164000c1e1520 */
.L_x_153:
[----:B------:R-:W-:Y:S05]  /*6a10*/  BSYNC B1 ;  /* 0x0000000000017941 */ /* 0x000fea0003800000 */
.L_x_152:
[----:B-----5:R-:W-:Y:S01]  /*6a20*/  HADD2.F32 R23, -RZ, R168.H0_H0 ;  /* 0x200000a8ff177230 */ /* 0x020fe20000004100 */
[----:B------:R-:W-:Y:S01]  /*6a30*/  ISETP.GT.AND P2, PT, R0, 0x41, PT ;  /* 0x000000410000780c */ /* 0x000fe20003f44270 */
[----:B------:R-:W-:Y:S03]  /*6a40*/  BSSY B1, `(.L_x_154) ;  /* 0x0000009000017945 */ /* 0x000fe60003800000 */
[----:B------:R-:W-:Y:S01]  /*6a50*/  FMUL R23, R23, R22 ;  /* 0x0000001617177220 */ /* 0x000fe20000400000 */
[----:B------:R-:W-:Y:S02]  /*6a60*/  ISETP.GT.AND P0, PT, R3, RZ, P2 ;  /* 0x000000ff0300720c */ /* 0x000fe40001704270 */
[----:B0-----:R-:W-:Y:S01]  /*6a70*/  P2R R120, PR, RZ, 0x4 ;  /* 0x00000004ff787803 */ /* 0x001fe20000000000 */
[----:B------:R-:W-:-:S05]  /*6a80*/  FFMA R23, R104, R19, R23 ;  /* 0x0000001368177223 */ /* 0x000fca0000000017 */
[----:B------:R-:W-:-:S05]  /*6a90*/  F2FP.F16.F32.PACK_AB R23, RZ, R23 ;  /* 0x00000017ff17723e */ /* 0x000fca00000000ff */
[----:B------:R0:W-:Y:S01]  /*6aa0*/  @P1 STG.E.U16 desc[UR46][R6.64+0x80], R23 ;  /* 0x0000801706001986 */ /* 0x0001e2000c10152e */
[----:B------:R-:W-:Y:S05]  /*6ab0*/  @!P0 BRA `(.L_x_155) ;  /* 0x0000000000048947 */ /* 0x000fea0003800000 */
[----:B------:R0:W5:Y:S02]  /*6ac0*/  LDG.E.LTC128B.U16 R168, desc[UR46][R4.64+0x82] ;  /* 0x0000822e04a87981 */ /* 0x000164000c1e1520 */
.L_x_155:
[----:B------:R-:W-:Y:S05]  /*6ad0*/  BSYNC B1 ;  /* 0x0000000000017941 */ /* 0x000fea0003800000 */
.L_x_154:
        /* <DEDUP_REMOVED lines=9> */
.L_x_157:
[----:B------:R-:W-:Y:S05]  /*6b70*/  BSYNC B1 ;  /* 0x0000000000017941 */ /* 0x000fea0003800000 */
.L_x_156:
        /* <DEDUP_REMOVED lines=9> */
.L_x_159:
[----:B------:R-:W-:Y:S05]  /*6c10*/  BSYNC B1 ;  /* 0x0000000000017941 */ /* 0x000fea0003800000 */
.L_x_158:
        /* <DEDUP_REMOVED lines=11> */
.L_x_161:
[----:B------:R-:W-:Y:S05]  /*6cd0*/  BSYNC B1 ;  /* 0x0000000000017941 */ /* 0x000fea0003800000 */
.L_x_160:
        /* <DEDUP_REMOVED lines=10> */
.L_x_163:
[----:B------:R-:W-:Y:S05]  /*6d80*/  BSYNC B1 ;  /* 0x0000000000017941 */ /* 0x000fea0003800000 */
.L_x_162:
        /* <DEDUP_REMOVED lines=9> */
.L_x_165:
[----:B------:R-:W-:Y:S05]  /*6e20*/  BSYNC B1 ;  /* 0x0000000000017941 */ /* 0x000fea0003800000 */
.L_x_164:
        /* <DEDUP_REMOVED lines=9> */
.L_x_167:
[----:B------:R-:W-:Y:S05]  /*6ec0*/  BSYNC B1 ;  /* 0x0000000000017941 */ /* 0x000fea0003800000 */
.L_x_166:
        /* <DEDUP_REMOVED lines=10> */
.L_x_169:
[----:B------:R-:W-:Y:S05]  /*6f70*/  BSYNC B1 ;  /* 0x0000000000017941 */ /* 0x000fea0003800000 */
.L_x_168:
        /* <DEDUP_REMOVED lines=10> */
.L_x_171:
[----:B------:R-:W-:Y:S05]  /*7020*/  BSYNC B1 ;  /* 0x0000000000017941 */ /* 0x000fea0003800000 */
.L_x_170:
        /* <DEDUP_REMOVED lines=9> */
.L_x_173:
[----:B------:R-:W-:Y:S05]  /*70c0*/  BSYNC B1 ;  /* 0x0000000000017941 */ /* 0x000fea0003800000 */
.L_x_172:
        /* <DEDUP_REMOVED lines=9> */
.L_x_175:
[----:B------:R-:W-:Y:S05]  /*7160*/  BSYNC B1 ;  /* 0x0000000000017941 */ /* 0x000fea0003800000 */
.L_x_174:
        /* <DEDUP_REMOVED lines=10> */
.L_x_177:
[----:B------:R-:W-:Y:S05]  /*7210*/  BSYNC B1 ;  /* 0x0000000000017941 */ /* 0x000fea0003800000 */
.L_x_176:
        /* <DEDUP_REMOVED lines=10> */
.L_x_179:
[----:B------:R-:W-:Y:S05]  /*72c0*/  BSYNC B1 ;  /* 0x0000000000017941 */ /* 0x000fea0003800000 */
.L_x_178:
        /* <DEDUP_REMOVED lines=9> */
.L_x_181:
[----:B------:R-:W-:Y:S05]  /*7360*/  BSYNC B1 ;  /* 0x0000000000017941 */ /* 0x000fea0003800000 */
.L_x_180:
        /* <DEDUP_REMOVED lines=9> */
.L_x_183:
[----:B------:R-:W-:Y:S05]  /*7400*/  BSYNC B1 ;  /* 0x0000000000017941 */ /* 0x000fea0003800000 */
.L_x_182:
[----:B-----5:R-:W-:Y:S01]  /*7410*/  HADD2.F32 R23, -RZ, R168.H0_H0 ;  /* 0x200000a8ff177230 */ /* 0x020fe20000004100 */
[----:B------:R-:W-:Y:S04]  /*7420*/  BSSY B1, `(.L_x_184) ;  /* 0x0000009000017945 */ /* 0x000fe80003800000 */
[----:B------:R-:W-:-:S04]  /*7430*/  FMUL R104, R23, R22 ;  /* 0x0000001617687220 */ /* 0x000fc80000400000 */
[----:B------:R-:W-:-:S05]  /*7440*/  FFMA R104, R119, R19, R104 ;  /* 0x0000001377687223 */ /* 0x000fca0000000068 */
[----:B------:R-:W-:-:S05]  /*7450*/  F2FP.F16.F32.PACK_AB R104, RZ, R104 ;  /* 0x00000068ff68723e */ /* 0x000fca00000000ff */
[----:B------:R0:W-:Y:S01]  /*7460*/  @P5 STG.E.U16 desc[UR46][R10.64+0xb2], R104 ;  /* 0x0000b2680a005986 */ /* 0x0001e2000c10152e */
[----:B------:R-:W-:-:S04]  /*7470*/  ISETP.NE.AND P5, PT, R121, RZ, PT ;  /* 0x000000ff7900720c */ /* 0x000fc80003fa5270 */
[----:B------:R-:W-:-:S13]  /*7480*/  ISETP.GT.AND P5, PT, R3, 0x80, P5 ;  /* 0x000000800300780c */ /* 0x000fda0002fa4270 */
[----:B0-----:R-:W-:Y:S05]  /*7490*/  @!P5 BRA `(.L_x_185) ;  /* 0x000000000004d947 */ /* 0x001fea0003800000 */
[----:B------:R0:W5:Y:S02]  /*74a0*/  LDG.E.LTC128B.U16 R168, desc[UR46][R170.64+0x80] ;  /* 0x0000802eaaa87981 */ /* 0x000164000c1e1520 */
.L_x_185:
[----:B------:R-:W-:Y:S05]  /*74b0*/  BSYNC B1 ;  /* 0x0000000000017941 */ /* 0x000fea0003800000 */
.L_x_184:
        /* <DEDUP_REMOVED lines=10> */
.L_x_187:
[----:B------:R-:W-:Y:S05]  /*7560*/  BSYNC B1 ;  /* 0x0000000000017941 */ /* 0x000fea0003800000 */
.L_x_186:
        /* <DEDUP_REMOVED lines=10> */
.L_x_189:
[----:B------:R-:W-:Y:S05]  /*7610*/  BSYNC B1 ;  /* 0x0000000000017941 */ /* 0x000fea0003800000 */
.L_x_188:
        /* <DEDUP_REMOVED lines=10> */
.L_x_191:
[----:B------:R-:W-:Y:S05]  /*76c0*/  BSYNC B1 ;  /* 0x0000000000017941 */ /* 0x000fea0003800000 */
.L_x_190:
        /* <DEDUP_REMOVED lines=9> */
.L_x_193:
[----:B------:R-:W-:Y:S05]  /*7760*/  BSYNC B1 ;  /* 0x0000000000017941 */ /* 0x000fea0003800000 */
.L_x_192:
        /* <DEDUP_REMOVED lines=9> */
.L_x_195:
[----:B------:R-:W-:Y:S05]  /*7800*/  BSYNC B1 ;  /* 0x0000000000017941 */ /* 0x000fea0003800000 */
.L_x_194:
        /* <DEDUP_REMOVED lines=9> */
.L_x_197:
[----:B------:R-:W-:Y:S05]  /*78a0*/  BSYNC B1 ;  /* 0x0000000000017941 */ /* 0x000fea0003800000 */
.L_x_196:
        /* <DEDUP_REMOVED lines=9> */
.L_x_199:
[----:B------:R-:W-:Y:S05]  /*7940*/  BSYNC B1 ;  /* 0x0000000000017941 */ /* 0x000fea0003800000 */
.L_x_198:
        /* <DEDUP_REMOVED lines=9> */
.L_x_201:
[----:B------:R-:W-:Y:S05]  /*79e0*/  BSYNC B1 ;  /* 0x0000000000017941 */ /* 0x000fea0003800000 */
.L_x_200:
        /* <DEDUP_REMOVED lines=9> */
.L_x_203:
[----:B------:R-:W-:Y:S05]  /*7a80*/  BSYNC B1 ;  /* 0x0000000000017941 */ /* 0x000fea0003800000 */
.L_x_202:
        /* <DEDUP_REMOVED lines=9> */
.L_x_205:
[----:B------:R-:W-:Y:S05]  /*7b20*/  BSYNC B1 ;  /* 0x0000000000017941 */ /* 0x000fea0003800000 */
.L_x_204:
        /* <DEDUP_REMOVED lines=9> */
.L_x_207:
[----:B------:R-:W-:Y:S05]  /*7bc0*/  BSYNC B1 ;  /* 0x0000000000017941 */ /* 0x000fea0003800000 */
.L_x_206:
        /* <DEDUP_REMOVED lines=9> */
.L_x_209:
[----:B------:R-:W-:Y:S05]  /*7c60*/  BSYNC B1 ;  /* 0x0000000000017941 */ /* 0x000fea0003800000 */
.L_x_208:
        /* <DEDUP_REMOVED lines=9> */
.L_x_211:
[----:B------:R-:W-:Y:S05]  /*7d00*/  BSYNC B1 ;  /* 0x0000000000017941 */ /* 0x000fea0003800000 */
.L_x_210:
        /* <DEDUP_REMOVED lines=9> */
.L_x_213:
[----:B------:R-:W-:Y:S05]  /*7da0*/  BSYNC B1 ;  /* 0x0000000000017941 */ /* 0x000fea0003800000 */
.L_x_212:
        /* <DEDUP_REMOVED lines=9> */
.L_x_215:
[----:B------:R-:W-:Y:S05]  /*7e40*/  BSYNC B1 ;  /* 0x0000000000017941 */ /* 0x000fea0003800000 */
.L_x_214:
        /* <DEDUP_REMOVED lines=11> */
.L_x_217:
[----:B------:R-:W-:Y:S05]  /*7f00*/  BSYNC B1 ;  /* 0x0000000000017941 */ /* 0x000fea0003800000 */
.L_x_216:
        /* <DEDUP_REMOVED lines=11> */
.L_x_219:
[----:B------:R-:W-:Y:S05]  /*7fc0*/  BSYNC B1 ;  /* 0x0000000000017941 */ /* 0x000fea0003800000 */
.L_x_218:
        /* <DEDUP_REMOVED lines=9> */
.L_x_221:
[----:B------:R-:W-:Y:S05]  /*8060*/  BSYNC B1 ;  /* 0x0000000000017941 */ /* 0x000fea0003800000 */
.L_x_220:
        /* <DEDUP_REMOVED lines=9> */
.L_x_223:
[----:B------:R-:W-:Y:S05]  /*8100*/  BSYNC B1 ;  /* 0x0000000000017941 */ /* 0x000fea0003800000 */
.L_x_222:
        /* <DEDUP_REMOVED lines=11> */
.L_x_225:
[----:B------:R-:W-:Y:S05]  /*81c0*/  BSYNC B1 ;  /* 0x0000000000017941 */ /* 0x000fea0003800000 */
.L_x_224:
        /* <DEDUP_REMOVED lines=10> */
.L_x_227:
[----:B------:R-:W-:Y:S05]  /*8270*/  BSYNC B1 ;  /* 0x0000000000017941 */ /* 0x000fea0003800000 */
.L_x_226:
        /* <DEDUP_REMOVED lines=9> */
.L_x_229:
[----:B------:R-:W-:Y:S05]  /*8310*/  BSYNC B1 ;  /* 0x0000000000017941 */ /* 0x000fea0003800000 */
.L_x_228:
        /* <DEDUP_REMOVED lines=9> */
.L_x_231:
[----:B------:R-:W-:Y:S05]  /*83b0*/  BSYNC B1 ;  /* 0x0000000000017941 */ /* 0x000fea0003800000 */
.L_x_230:
        /* <DEDUP_REMOVED lines=10> */
.L_x_233:
[----:B------:R-:W-:Y:S05]  /*8460*/  BSYNC B1 ;  /* 0x0000000000017941 */ /* 0x000fea0003800000 */
.L_x_232:
        /* <DEDUP_REMOVED lines=10> */
.L_x_235:
[----:B------:R-:W-:Y:S05]  /*8510*/  BSYNC B1 ;  /* 0x0000000000017941 */ /* 0x000fea0003800000 */
.L_x_234:
        /* <DEDUP_REMOVED lines=9> */
.L_x_237:
[----:B------:R-:W-:Y:S05]  /*85b0*/  BSYNC B1 ;  /* 0x0000000000017941 */ /* 0x000fea0003800000 */
.L_x_236:
        /* <DEDUP_REMOVED lines=9> */
.L_x_239:
[----:B------:R-:W-:Y:S05]  /*8650*/  BSYNC B1 ;  /* 0x0000000000017941 */ /* 0x000fea0003800000 */
.L_x_238:
        /* <DEDUP_REMOVED lines=10> */
.L_x_241:
[----:B------:R-:W-:Y:S05]  /*8700*/  BSYNC B1 ;  /* 0x0000000000017941 */ /* 0x000fea0003800000 */
.L_x_240:
        /* <DEDUP_REMOVED lines=10> */
.L_x_243:
[----:B------:R-:W-:Y:S05]  /*87b0*/  BSYNC B1 ;  /* 0x0000000000017941 */ /* 0x000fea0003800000 */
.L_x_242:
        /* <DEDUP_REMOVED lines=9> */
.L_x_245:
[----:B------:R-:W-:Y:S05]  /*8850*/  BSYNC B1 ;  /* 0x0000000000017941 */ /* 0x000fea0003800000 */
.L_x_244:
        /* <DEDUP_REMOVED lines=9> */
.L_x_247:
[----:B------:R-:W-:Y:S05]  /*88f0*/  BSYNC B1 ;  /* 0x0000000000017941 */ /* 0x000fea0003800000 */
.L_x_246:
        /* <DEDUP_REMOVED lines=10> */
.L_x_249:
[----:B------:R-:W-:Y:S05]  /*89a0*/  BSYNC B1 ;  /* 0x0000000000017941 */ /* 0x000fea0003800000 */
.L_x_248:
        /* <DEDUP_REMOVED lines=10> */
.L_x_251:
[----:B------:R-:W-:Y:S05]  /*8a50*/  BSYNC B1 ;  /* 0x0000000000017941 */ /* 0x000fea0003800000 */
.L_x_250:
        /* <DEDUP_REMOVED lines=10> */
.L_x_253:
[----:B------:R-:W-:Y:S05]  /*8b00*/  BSYNC B1 ;  /* 0x0000000000017941 */ /* 0x000fea0003800000 */
.L_x_252:
        /* <DEDUP_REMOVED lines=10> */
.L_x_255:
[----:B------:R-:W-:Y:S05]  /*8bb0*/  BSYNC B1 ;  /* 0x0000000000017941 */ /* 0x000fea0003800000 */
.L_x_254:
        /* <DEDUP_REMOVED lines=9> */
.L_x_257:
[----:B------:R-:W-:Y:S05]  /*8c50*/  BSYNC B1 ;  /* 0x0000000000017941 */ /* 0x000fea0003800000 */
.L_x_256:
        /* <DEDUP_REMOVED lines=9> */
.L_x_259:
[----:B------:R-:W-:Y:S05]  /*8cf0*/  BSYNC B1 ;  /* 0x0000000000017941 */ /* 0x000fea0003800000 */
.L_x_258:
        /* <DEDUP_REMOVED lines=9> */
.L_x_261:
[----:B------:R-:W-:Y:S05]  /*8d90*/  BSYNC B1 ;  /* 0x0000000000017941 */ /* 0x000fea0003800000 */
.L_x_260:
        /* <DEDUP_REMOVED lines=9> */
.L_x_263:
[----:B------:R-:W-:Y:S05]  /*8e30*/  BSYNC B1 ;  /* 0x0000000000017941 */ /* 0x000fea0003800000 */
.L_x_262:
        /* <DEDUP_REMOVED lines=9> */
.L_x_265:
[----:B------:R-:W-:Y:S05]  /*8ed0*/  BSYNC B1 ;  /* 0x0000000000017941 */ /* 0x000fea0003800000 */
.L_x_264:
        /* <DEDUP_REMOVED lines=9> */
.L_x_267:
[----:B------:R-:W-:Y:S05]  /*8f70*/  BSYNC B1 ;  /* 0x0000000000017941 */ /* 0x000fea0003800000 */
.L_x_266:
        /* <DEDUP_REMOVED lines=9> */
.L_x_269:
[----:B------:R-:W-:Y:S05]  /*9010*/  BSYNC B1 ;  /* 0x0000000000017941 */ /* 0x000fea0003800000 */
.L_x_268:
        /* <DEDUP_REMOVED lines=9> */
.L_x_271:
[----:B------:R-:W-:Y:S05]  /*90b0*/  BSYNC B1 ;  /* 0x0000000000017941 */ /* 0x000fea0003800000 */
.L_x_270:
        /* <DEDUP_REMOVED lines=9> */
.L_x_273:
[----:B------:R-:W-:Y:S05]  /*9150*/  BSYNC B1 ;  /* 0x0000000000017941 */ /* 0x000fea0003800000 */
.L_x_272:
        /* <DEDUP_REMOVED lines=9> */
.L_x_275:
[----:B------:R-:W-:Y:S05]  /*91f0*/  BSYNC B1 ;  /* 0x0000000000017941 */ /* 0x000fea0003800000 */
.L_x_274:
        /* <DEDUP_REMOVED lines=9> */
.L_x_277:
[----:B------:R-:W-:Y:S05]  /*9290*/  BSYNC B1 ;  /* 0x0000000000017941 */ /* 0x000fea0003800000 */
.L_x_276:
        /* <DEDUP_REMOVED lines=9> */
.L_x_279:
[----:B------:R-:W-:Y:S05]  /*9330*/  BSYNC B1 ;  /* 0x0000000000017941 */ /* 0x000fea0003800000 */
.L_x_278:
        /* <DEDUP_REMOVED lines=11> */
.L_x_281:
[----:B------:R-:W-:Y:S05]  /*93f0*/  BSYNC B1 ;  /* 0x0000000000017941 */ /* 0x000fea0003800000 */
.L_x_280:
        /* <DEDUP_REMOVED lines=11> */
.L_x_283:
[----:B------:R-:W-:Y:S05]  /*94b0*/  BSYNC B1 ;  /* 0x0000000000017941 */ /* 0x000fea0003800000 */
.L_x_282:
        /* <DEDUP_REMOVED lines=9> */
.L_x_285:
[----:B------:R-:W-:Y:S05]  /*9550*/  BSYNC B1 ;  /* 0x0000000000017941 */ /* 0x000fea0003800000 */
.L_x_284:
        /* <DEDUP_REMOVED lines=9> */
.L_x_287:
[----:B------:R-:W-:Y:S05]  /*95f0*/  BSYNC B1 ;  /* 0x0000000000017941 */ /* 0x000fea0003800000 */
.L_x_286:
        /* <DEDUP_REMOVED lines=11> */
.L_x_289:
[----:B------:R-:W-:Y:S05]  /*96b0*/  BSYNC B1 ;  /* 0x0000000000017941 */ /* 0x000fea0003800000 */
.L_x_288:
        /* <DEDUP_REMOVED lines=10> */
.L_x_291:
[----:B------:R-:W-:Y:S05]  /*9760*/  BSYNC B1 ;  /* 0x0000000000017941 */ /* 0x000fea0003800000 */
.L_x_290:
        /* <DEDUP_REMOVED lines=9> */
.L_x_293:
[----:B------:R-:W-:Y:S05]  /*9800*/  BSYNC B1 ;  /* 0x0000000000017941 */ /* 0x000fea0003800000 */
.L_x_292:
        /* <DEDUP_REMOVED lines=9> */
.L_x_295:
[----:B------:R-:W-:Y:S05]  /*98a0*/  BSYNC B1 ;  /* 0x0000000000017941 */ /* 0x000fea0003800000 */
.L_x_294:
        /* <DEDUP_REMOVED lines=10> */
.L_x_297:
[----:B------:R-:W-:Y:S05]  /*9950*/  BSYNC B1 ;  /* 0x0000000000017941 */ /* 0x000fea0003800000 */
.L_x_296:
        /* <DEDUP_REMOVED lines=10> */
.L_x_299:
[----:B------:R-:W-:Y:S05]  /*9a00*/  BSYNC B1 ;  /* 0x0000000000017941 */ /* 0x000fea0003800000 */
.L_x_298:
        /* <DEDUP_REMOVED lines=9> */
.L_x_301:
[----:B------:R-:W-:Y:S05]  /*9aa0*/  BSYNC B1 ;  /* 0x0000000000017941 */ /* 0x000fea0003800000 */
.L_x_300:
        /* <DEDUP_REMOVED lines=9> */
.L_x_303:
[----:B------:R-:W-:Y:S05]  /*9b40*/  BSYNC B1 ;  /* 0x0000000000017941 */ /* 0x000fea0003800000 */
.L_x_302:
        /* <DEDUP_REMOVED lines=10> */
.L_x_305:
[----:B------:R-:W-:Y:S05]  /*9bf0*/  BSYNC B1 ;  /* 0x0000000000017941 */ /* 0x000fea0003800000 */
.L_x_304:
        /* <DEDUP_REMOVED lines=10> */
.L_x_307:
[----:B------:R-:W-:Y:S05]  /*9ca0*/  BSYNC B1 ;  /* 0x0000000000017941 */ /* 0x000fea0003800000 */
.L_x_306:
[----:B01-3-5:R-:W-:Y:S01]  /*9cb0*/  HADD2.F32 R5, -RZ, R168.H0_H0 ;  /* 0x200000a8ff057230 */ /* 0x02bfe20000004100 */
        /* <DEDUP_REMOVED lines=8> */
.L_x_309:
[----:B------:R-:W-:Y:S05]  /*9d40*/  BSYNC B1 ;  /* 0x0000000000017941 */ /* 0x000fea0003800000 */
.L_x_308:
[----:B-----5:R-:W-:Y:S01]  /*9d50*/  HADD2.F32 R5, -RZ, R168.H0_H0 ;  /* 0x200000a8ff057230 */ /* 0x020fe20000004100 */
[----:B------:R-:W-:Y:S01]  /*9d60*/  BSSY B1, `(.L_x_310) ;  /* 0x000000b000017945 */ /* 0x000fe20003800000 */
[----:B------:R-:W-:-:S03]  /*9d70*/  @P5 IMAD.MOV.U32 R4, RZ, RZ, R10 ;  /* 0x000000ffff045224 */ /* 0x000fc600078e000a */
[----:B------:R-:W-:-:S04]  /*9d80*/  FMUL R5, R5, R22 ;  /* 0x0000001605057220 */ /* 0x000fc80000400000 */
[----:B------:R-:W-:-:S05]  /*9d90*/  FFMA R5, R54, R19, R5 ;  /* 0x0000001336057223 */ /* 0x000fca0000000005 */
[----:B------:R-:W-:-:S04]  /*9da0*/  F2FP.F16.F32.PACK_AB R5, RZ, R5 ;  /* 0x00000005ff05723e */ /* 0x000fc800000000ff */
[----:B------:R-:W-:Y:S01]  /*9db0*/  PRMT R0, R5, 0x7610, R0 ;  /* 0x0000761005007816 */ /* 0x000fe20000000000 */
[----:B------:R-:W-:-:S05]  /*9dc0*/  @P5 IMAD.MOV.U32 R5, RZ, RZ, R11 ;  /* 0x000000ffff055224 */ /* 0x000fca00078e000b */
[----:B------:R1:W-:Y:S01]  /*9dd0*/  @P5 STG.E.U16 desc[UR46][R4.64+0x130], R0 ;  /* 0x0001300004005986 */ /* 0x0003e2000c10152e */
[----:B------:R-:W-:-:S13]  /*9de0*/  ISETP.GT.AND P5, PT, R3, 0x8, P0 ;  /* 0x000000080300780c */ /* 0x000fda00007a4270 */
[----:B-1----:R-:W-:Y:S05]  /*9df0*/  @!P5 BRA `(.L_x_311) ;  /* 0x000000000004d947 */ /* 0x002fea0003800000 */
[----:B------:R1:W5:Y:S02]  /*9e00*/  LDG.E.LTC128B.U16 R168, desc[UR46][R8.64+0x132] ;  /* 0x0001322e08a87981 */ /* 0x000364000c1e1520 */
.L_x_311:
[----:B------:R-:W-:Y:S05]  /*9e10*/  BSYNC B1 ;  /* 0x0000000000017941 */ /* 0x000fea0003800000 */
.L_x_310:
        /* <DEDUP_REMOVED lines=8> */
[----:B---3--:R-:W-:Y:S05]  /*9ea0*/  @!P5 BRA `(.L_x_313) ;  /* 0x000000000004d947 */ /* 0x008fea0003800000 */
[----:B------:R3:W5:Y:S02]  /*9eb0*/  LDG.E.LTC128B.U16 R168, desc[UR46][R170.64+0x100] ;  /* 0x0001002eaaa87981 */ /* 0x000764000c1e1520 */
.L_x_313:
[----:B------:R-:W-:Y:S05]  /*9ec0*/  BSYNC B1 ;  /* 0x0000000000017941 */ /* 0x000fea0003800000 */
.L_x_312:
        /* <DEDUP_REMOVED lines=10> */
.L_x_315:
[----:B------:R-:W-:Y:S05]  /*9f70*/  BSYNC B1 ;  /* 0x0000000000017941 */ /* 0x000fea0003800000 */
.L_x_314:
        /* <DEDUP_REMOVED lines=10> */
.L_x_317:
[----:B------:R-:W-:Y:S05]  /*a020*/  BSYNC B1 ;  /* 0x0000000000017941 */ /* 0x000fea0003800000 */
.L_x_316:
        /* <DEDUP_REMOVED lines=10> */
.L_x_319:
[----:B------:R-:W-:Y:S05]  /*a0d0*/  BSYNC B1 ;  /* 0x0000000000017941 */ /* 0x000fea0003800000 */
.L_x_318:
        /* <DEDUP_REMOVED lines=9> */
.L_x_321:
[----:B------:R-:W-:Y:S05]  /*a170*/  BSYNC B1 ;  /* 0x0000000000017941 */ /* 0x000fea0003800000 */
.L_x_320:
        /* <DEDUP_REMOVED lines=9> */
.L_x_323:
[----:B------:R-:W-:Y:S05]  /*a210*/  BSYNC B1 ;  /* 0x0000000000017941 */ /* 0x000fea0003800000 */
.L_x_322:
        /* <DEDUP_REMOVED lines=9> */
.L_x_325:
[----:B------:R-:W-:Y:S05]  /*a2b0*/  BSYNC B1 ;  /* 0x0000000000017941 */ /* 0x000fea0003800000 */
.L_x_324:
        /* <DEDUP_REMOVED lines=9> */
.L_x_327:
[----:B------:R-:W-:Y:S05]  /*a350*/  BSYNC B1 ;  /* 0x0000000000017941 */ /* 0x000fea0003800000 */
.L_x_326:
        /* <DEDUP_REMOVED lines=9> */
.L_x_329:
[----:B------:R-:W-:Y:S05]  /*a3f0*/  BSYNC B1 ;  /* 0x0000000000017941 */ /* 0x000fea0003800000 */
.L_x_328:
        /* <DEDUP_REMOVED lines=9> */
.L_x_331:
[----:B------:R-:W-:Y:S05]  /*a490*/  BSYNC B1 ;  /* 0x0000000000017941 */ /* 0x000fea0003800000 */
.L_x_330:
        /* <DEDUP_REMOVED lines=9> */
.L_x_333:
[----:B------:R-:W-:Y:S05]  /*a530*/  BSYNC B1 ;  /* 0x0000000000017941 */ /* 0x000fea0003800000 */
.L_x_332:
        /* <DEDUP_REMOVED lines=9> */
.L_x_335:
[----:B------:R-:W-:Y:S05]  /*a5d0*/  BSYNC B1 ;  /* 0x0000000000017941 */ /* 0x000fea0003800000 */
.L_x_334:
        /* <DEDUP_REMOVED lines=9> */
.L_x_337:
[----:B------:R-:W-:Y:S05]  /*a670*/  BSYNC B1 ;  /* 0x0000000000017941 */ /* 0x000fea0003800000 */
.L_x_336:
        /* <DEDUP_REMOVED lines=9> */
.L_x_339:
[----:B------:R-:W-:Y:S05]  /*a710*/  BSYNC B1 ;  /* 0x0000000000017941 */ /* 0x000fea0003800000 */
.L_x_338:
        /* <DEDUP_REMOVED lines=9> */
.L_x_341:
[----:B------:R-:W-:Y:S05]  /*a7b0*/  BSYNC B1 ;  /* 0x0000000000017941 */ /* 0x000fea0003800000 */
.L_x_340:
        /* <DEDUP_REMOVED lines=9> */
.L_x_343:
[----:B------:R-:W-:Y:S05]  /*a850*/  BSYNC B1 ;  /* 0x0000000000017941 */ /* 0x000fea0003800000 */
.L_x_342:
[----:B------:R-:W-:Y:S05]  /*a860*/  @!P0 BRA `(.L_x_344) ;  /* 0x0000002c00708947 */ /* 0x000fea0003800000 */
[----:B-----5:R-:W-:-:S05]  /*a870*/  HADD2.F32 R3, -RZ, R168.H0_H0 ;  /* 0x200000a8ff037230 */ /* 0x020fca0000004100 */
[----:B0-----:R-:W-:-:S04]  /*a880*/  FMUL R0, R3, R22 ;  /* 0x0000001603007220 */ /* 0x001fc80000400000 */
[----:B------:R-:W-:-:S05]  /*a890*/  FFMA R0, R39, R19, R0 ;  /* 0x0000001327007223 */ /* 0x000fca0000000000 */
[----:B------:R-:W-:-:S05]  /*a8a0*/  F2FP.F16.F32.PACK_AB R0, RZ, R0 ;  /* 0x00000000ff00723e */ /* 0x000fca00000000ff */
[----:B------:R0:W-:Y:S01]  /*a8b0*/  STG.E.U16 desc[UR46][R20.64+0x132], R0 ;  /* 0x0001320014007986 */ /* 0x0001e2000c10152e */
[----:B------:R-:W-:Y:S05]  /*a8c0*/  BRA `(.L_x_344) ;  /* 0x0000002c00587947 */ /* 0x000fea0003800000 */
.L_x_29:
[----:B------:R-:W-:Y:S01]  /*a8d0*/  ULDC.64 UR4, c[0x0][0x5c0] ;  /* 0x0001700000047ab9 */ /* 0x000fe20000000a00 */
[----:B------:R-:W-:Y:S01]  /*a8e0*/  ISETP.GT.AND P3, PT, R0, 0x1, PT ;  /* 0x000000010000780c */ /* 0x000fe20003f64270 */
[----:B------:R-:W-:Y:S01]  /*a8f0*/  USHF.L.U32 UR10, UR8, 0x4, URZ ;  /* 0x00000004080a7899 */ /* 0x000fe2000800063f */
[----:B------:R-:W-:Y:S01]  /*a900*/  LEA R4, P2, R8, UR4, 0x1 ;  /* 0x0000000408047c11 */ /* 0x000fe2000f8408ff */
[-C--:B------:R-:W-:Y:S01]  /*a910*/  FMUL R169, R169, R19.reuse ;  /* 0x00000013a9a97220 */ /* 0x080fe20000400000 */
[-C--:B------:R-:W-:Y:S01]  /*a920*/  FMUL R168, R168, R19.reuse ;  /* 0x00000013a8a87220 */ /* 0x080fe20000400000 */
[-C--:B------:R-:W-:Y:S01]  /*a930*/  FMUL R171, R171, R19.reuse ;  /* 0x00000013abab7220 */ /* 0x080fe20000400000 */
[----:B------:R-:W-:Y:S01]  /*a940*/  LEA.HI.X R5, R8, UR5, R195, 0x1, P2 ;  /* 0x0000000508057c11 */ /* 0x000fe200090f0cc3 */
[----:B------:R-:W-:Y:S01]  /*a950*/  USHF.L.U64.HI UR5, UR8, 0x4, UR9 ;  /* 0x0000000408057899 */ /* 0x000fe20008010209 */
[C---:B------:R-:W-:Y:S01]  /*a960*/  ISETP.GT.AND P2, PT, R3.reuse, RZ, P3 ;  /* 0x000000ff0300720c */ /* 0x040fe20001f44270 */
[-C--:B------:R-:W-:Y:S01]  /*a970*/  FMUL R170, R170, R19.reuse ;  /* 0x00000013aaaa7220 */ /* 0x080fe20000400000 */
[----:B------:R-:W-:Y:S01]  /*a980*/  ISETP.GT.AND P3, PT, R3, 0x8, P3 ;  /* 0x000000080300780c */ /* 0x000fe20001f64270 */
[----:B------:R-:W-:Y:S01]  /*a990*/  FMUL R172, R172, R19 ;  /* 0x00000013acac7220 */ /* 0x000fe20000400000 */
[----:B------:R-:W-:Y:S01]  /*a9a0*/  F2FP.F16.F32.PACK_AB R169, RZ, R169 ;  /* 0x000000a9ffa9723e */ /* 0x000fe200000000ff */
[-C--:B------:R-:W-:Y:S01]  /*a9b0*/  FMUL R173, R173, R19.reuse ;  /* 0x00000013adad7220 */ /* 0x080fe20000400000 */
[----:B------:R-:W-:Y:S01]  /*a9c0*/  F2FP.F16.F32.PACK_AB R168, RZ, R168 ;  /* 0x000000a8ffa8723e */ /* 0x000fe200000000ff */
[-C--:B------:R-:W-:Y:S01]  /*a9d0*/  FMUL R174, R174, R19.reuse ;  /* 0x00000013aeae7220 */ /* 0x080fe20000400000 */
[----:B------:R-:W-:Y:S01]  /*a9e0*/  ISETP.GT.AND P5, PT, R3, 0x8, P0 ;  /* 0x000000080300780c */ /* 0x000fe200007a4270 */
[----:B------:R-:W-:Y:S01]  /*a9f0*/  FMUL R175, R175, R19 ;  /* 0x00000013afaf7220 */ /* 0x000fe20000400000 */
[----:B------:R-:W-:Y:S01]  /*aa00*/  IADD3 R6, P4, R4, UR10, RZ ;  /* 0x0000000a04067c10 */ /* 0x000fe2000ff9e0ff */
[----:B------:R-:W-:Y:S01]  /*aa10*/  @P1 STG.E.U16 desc[UR46][R4.64], R168 ;  /* 0x000000a804001986 */ /* 0x000fe2000c10152e */
[----:B------:R-:W-:Y:S01]  /*aa20*/  F2FP.F16.F32.PACK_AB R171, RZ, R171 ;  /* 0x000000abffab723e */ /* 0x000fe200000000ff */
[-C--:B------:R-:W-:Y:S01]  /*aa30*/  FMUL R176, R176, R19.reuse ;  /* 0x00000013b0b07220 */ /* 0x080fe20000400000 */
[----:B------:R-:W-:Y:S01]  /*aa40*/  IADD3.X R7, R5, UR5, RZ, P4, !PT ;  /* 0x0000000505077c10 */ /* 0x000fe2000a7fe4ff */
[----:B------:R-:W-:Y:S01]  /*aa50*/  @P2 STG.E.U16 desc[UR46][R4.64+0x2], R169 ;  /* 0x000002a904002986 */ /* 0x000fe2000c10152e */
[C---:B------:R-:W-:Y:S01]  /*aa60*/  ISETP.GT.AND P1, PT, R0.reuse, 0x8, PT ;  /* 0x000000080000780c */ /* 0x040fe20003f24270 */
[-C--:B------:R-:W-:Y:S01]  /*aa70*/  FMUL R177, R177, R19.reuse ;  /* 0x00000013b1b17220 */ /* 0x080fe20000400000 */
[----:B------:R-:W-:Y:S01]  /*aa80*/  ISETP.GT.AND P2, PT, R0, 0x9, PT ;  /* 0x000000090000780c */ /* 0x000fe20003f44270 */
[----:B------:R-:W-:Y:S01]  /*aa90*/  @P3 STG.E.U16 desc[UR46][R6.64+0x2], R171 ;  /* 0x000002ab06003986 */ /* 0x000fe2000c10152e */
[----:B------:R-:W-:Y:S01]  /*aaa0*/  F2FP.F16.F32.PACK_AB R170, RZ, R170 ;  /* 0x000000aaffaa723e */ /* 0x000fe200000000ff */
[-C--:B------:R-:W-:Y:S01]  /*aab0*/  FMUL R178, R178, R19.reuse ;  /* 0x00000013b2b27220 */ /* 0x080fe20000400000 */
[----:B------:R-:W-:Y:S01]  /*aac0*/  ISETP.GT.AND P4, PT, R3, RZ, P1 ;  /* 0x000000ff0300720c */ /* 0x000fe20000f84270 */
[----:B------:R-:W-:Y:S01]  /*aad0*/  FMUL R179, R179, R19 ;  /* 0x00000013b3b37220 */ /* 0x000fe20000400000 */
[C---:B------:R-:W-:Y:S01]  /*aae0*/  ISETP.GT.AND P3, PT, R3.reuse, RZ, P2 ;  /* 0x000000ff0300720c */ /* 0x040fe20001764270 */
[----:B------:R-:W-:Y:S01]  /*aaf0*/  @P5 STG.E.U16 desc[UR46][R6.64], R170 ;  /* 0x000000aa06005986 */ /* 0x000fe2000c10152e */
[----:B------:R-:W-:Y:S01]  /*ab00*/  ISETP.GT.AND P5, PT, R3, 0x8, P1 ;  /* 0x000000080300780c */ /* 0x000fe20000fa4270 */
[----:B------:R-:W-:Y:S01]  /*ab10*/  IMAD.U32 R11, RZ, RZ, UR8 ;  /* 0x00000008ff0b7e24 */ /* 0x000fe2000f8e00ff */
[----:B------:R-:W-:Y:S01]  /*ab20*/  F2FP.F16.F32.PACK_AB R172, RZ, R172 ;  /* 0x000000acffac723e */ /* 0x000fe200000000ff */
[----:B------:R-:W-:Y:S01]  /*ab30*/  UIMAD UR4, UR9, 0xf0, URZ ;  /* 0x000000f0090478a4 */ /* 0x000fe2000f8e023f */
[----:B------:R-:W-:Y:S01]  /*ab40*/  F2FP.F16.F32.PACK_AB R173, RZ, R173 ;  /* 0x000000adffad723e */ /* 0x000fe200000000ff */
[----:B------:R-:W-:Y:S01]  /*ab50*/  IMAD.WIDE.U32 R10, R11, 0xf0, R6 ;  /* 0x000000f00b0a7825 */ /* 0x000fe200078e0006 */
[----:B------:R-:W-:-:S03]  /*ab60*/  F2FP.F16.F32.PACK_AB R174, RZ, R174 ;  /* 0x000000aeffae723e */ /* 0x000fc600000000ff */
[----:B------:R-:W-:Y:S01]  /*ab70*/  FMUL R180, R180, R19 ;  /* 0x00000013b4b47220 */ /* 0x000fe20000400000 */
[----:B------:R-:W-:Y:S01]  /*ab80*/  F2FP.F16.F32.PACK_AB R175, RZ, R175 ;  /* 0x000000afffaf723e */ /* 0x000fe200000000ff */
[----:B------:R-:W-:Y:S01]  /*ab90*/  @P4 STG.E.U16 desc[UR46][R4.64+0x10], R172 ;  /* 0x000010ac04004986 */ /* 0x000fe2000c10152e */
[----:B------:R-:W-:Y:S01]  /*aba0*/  ISETP.GT.AND P4, PT, R3, 0x8, P2 ;  /* 0x000000080300780c */ /* 0x000fe20001784270 */
[----:B------:R-:W-:Y:S01]  /*abb0*/  VIADD R11, R11, UR4 ;  /* 0x000000040b0b7c36 */ /* 0x000fe20008000000 */
[----:B------:R-:W-:Y:S01]  /*abc0*/  F2FP.F16.F32.PACK_AB R176, RZ, R176 ;  /* 0x000000b0ffb0723e */ /* 0x000fe200000000ff */
[----:B------:R-:W-:Y:S01]  /*abd0*/  @P3 STG.E.U16 desc[UR46][R4.64+0x12], R173 ;  /* 0x000012ad04003986 */ /* 0x000fe2000c10152e */
[----:B------:R-:W-:Y:S01]  /*abe0*/  ISETP.GT.AND P3, PT, R0, 0x10, PT ;  /* 0x000000100000780c */ /* 0x000fe20003f64270 */
[----:B------:R-:W-:Y:S01]  /*abf0*/  FMUL R181, R181, R19 ;  /* 0x00000013b5b57220 */ /* 0x000fe20000400000 */
[----:B------:R-:W-:Y:S01]  /*ac00*/  F2FP.F16.F32.PACK_AB R177, RZ, R177 ;  /* 0x000000b1ffb1723e */ /* 0x000fe200000000ff */
[----:B------:R-:W-:Y:S01]  /*ac10*/  @P5 STG.E.U16 desc[UR46][R6.64+0x10], R174 ;  /* 0x000010ae06005986 */ /* 0x000fe2000c10152e */
[----:B------:R-:W-:Y:S01]  /*ac20*/  ISETP.GT.AND P5, PT, R3, RZ, P3 ;  /* 0x000000ff0300720c */ /* 0x000fe20001fa4270 */
[-C--:B------:R-:W-:Y:S01]  /*ac30*/  FMUL R182, R182, R19.reuse ;  /* 0x00000013b6b67220 */ /* 0x080fe20000400000 */
[----:B------:R-:W-:Y:S01]  /*ac40*/  F2FP.F16.F32.PACK_AB R178, RZ, R178 ;  /* 0x000000b2ffb2723e */ /* 0x000fe200000000ff */
[----:B------:R-:W-:Y:S01]  /*ac50*/  FMUL R183, R183, R19 ;  /* 0x00000013b7b77220 */ /* 0x000fe20000400000 */
[----:B------:R-:W-:Y:S01]  /*ac60*/  F2FP.F16.F32.PACK_AB R179, RZ, R179 ;  /* 0x000000b3ffb3723e */ /* 0x000fe200000000ff */
[----:B------:R-:W-:Y:S01]  /*ac70*/  @P4 STG.E.U16 desc[UR46][R6.64+0x12], R175 ;  /* 0x000012af06004986 */ /* 0x000fe2000c10152e */
[----:B------:R-:W-:Y:S01]  /*ac80*/  ISETP.GT.AND P4, PT, R0, 0x11, PT ;  /* 0x000000110000780c */ /* 0x000fe20003f84270 */
[-C--:B------:R-:W-:Y:S01]  /*ac90*/  FMUL R152, R152, R19.reuse ;  /* 0x0000001398987220 */ /* 0x080fe20000400000 */
[----:B------:R-:W-:Y:S01]  /*aca0*/  F2FP.F16.F32.PACK_AB R180, RZ, R180 ;  /* 0x000000b4ffb4723e */ /* 0x000fe200000000ff */
[-C--:B------:R-:W-:Y:S01]  /*acb0*/  FMUL R153, R153, R19.reuse ;  /* 0x0000001399997220 */ /* 0x080fe20000400000 */
[----:B------:R-:W-:Y:S01]  /*acc0*/  P2R R12, PR, RZ, 0x2 ;  /* 0x00000002ff0c7803 */ /* 0x000fe20000000000 */
        /* <DEDUP_REMOVED lines=16> */
[----:B------:R-:W-:Y:S01]  /*add0*/  @P5 STG.E.U16 desc[UR46][R4.64+0x22], R177 ;  /* 0x000022b104005986 */ /* 0x000fe2000c10152e */
[----:B------:R-:W-:Y:S01]  /*ade0*/  ISETP.GT.AND P5, PT, R3, 0x8, P3 ;  /* 0x000000080300780c */ /* 0x000fe20001fa4270 */
        /* <DEDUP_REMOVED lines=27> */
[----:B------:R-:W-:Y:S01]  /*afa0*/  IADD3 R8, P5, R10, UR10, RZ ;  /* 0x0000000a0a087c10 */ /* 0x000fe2000ffbe0ff */
[-C--:B------:R-:W-:Y:S01]  /*afb0*/  FMUL R141, R141, R19.reuse ;  /* 0x000000138d8d7220 */ /* 0x080fe20000400000 */
[----:B------:R-:W-:Y:S01]  /*afc0*/  F2FP.F16.F32.PACK_AB R136, RZ, R136 ;  /* 0x00000088ff88723e */ /* 0x000fe200000000ff */
[-C--:B------:R-:W-:Y:S01]  /*afd0*/  FMUL R142, R142, R19.reuse ;  /* 0x000000138e8e7220 */ /* 0x080fe20000400000 */
[----:B------:R-:W-:Y:S01]  /*afe0*/  IADD3.X R9, R11, UR5, RZ, P5, !PT ;  /* 0x000000050b097c10 */ /* 0x000fe2000affe4ff */
[-C--:B------:R-:W-:Y:S01]  /*aff0*/  FMUL R143, R143, R19.reuse ;  /* 0x000000138f8f7220 */ /* 0x080fe20000400000 */
[----:B------:R-:W-:Y:S01]  /*b000*/  ISETP.GT.AND P5, PT, R0, 0x18, PT ;  /* 0x000000180000780c */ /* 0x000fe20003fa4270 */
[----:B------:R-:W-:Y:S01]  /*b010*/  FMUL R144, R144, R19 ;  /* 0x0000001390907220 */ /* 0x000fe20000400000 */
[----:B------:R-:W-:Y:S01]  /*b020*/  F2FP.F16.F32.PACK_AB R137, RZ, R137 ;  /* 0x00000089ff89723e */ /* 0x000fe200000000ff */
[-C--:B------:R-:W-:Y:S01]  /*b030*/  FMUL R145, R145, R19.reuse ;  /* 0x0000001391917220 */ /* 0x080fe20000400000 */
        /* <DEDUP_REMOVED lines=18> */
[----:B------:R-:W-:Y:S01]  /*b160*/  ISETP.GT.AND P1, PT, R3, RZ, P6 ;  /* 0x000000ff0300720c */ /* 0x000fe20003724270 */
        /* <DEDUP_REMOVED lines=12> */
[----:B------:R-:W-:Y:S01]  /*b230*/  @P1 STG.E.U16 desc[UR46][R4.64+0x32], R181 ;  /* 0x000032b504001986 */ /* 0x000fe2000c10152e */
[----:B------:R-:W-:Y:S01]  /*b240*/  ISETP.GT.AND P1, PT, R3, 0x8, P5 ;  /* 0x000000080300780c */ /* 0x000fe20002f24270 */
[----:B------:R-:W-:Y:S01]  /*b250*/  FMUL R128, R128, R19 ;  /* 0x0000001380807220 */ /* 0x000fe20000400000 */
[----:B------:R-:W-:Y:S01]  /*b260*/  F2FP.F16.F32.PACK_AB R151, RZ, R151 ;  /* 0x00000097ff97723e */ /* 0x000fe200000000ff */
[-C--:B------:R-:W-:Y:S01]  /*b270*/  FMUL R129, R129, R19.reuse ;  /* 0x0000001381817220 */ /* 0x080fe20000400000 */
[----:B------:R-:W-:Y:S01]  /*b280*/  F2FP.F16.F32.PACK_AB R120, RZ, R120 ;  /* 0x00000078ff78723e */ /* 0x000fe200000000ff */
[----:B------:R-:W-:Y:S01]  /*b290*/  FMUL R130, R130, R19 ;  /* 0x0000001382827220 */ /* 0x000fe20000400000 */
[----:B------:R-:W-:Y:S01]  /*b2a0*/  F2FP.F16.F32.PACK_AB R121, RZ, R121 ;  /* 0x00000079ff79723e */ /* 0x000fe200000000ff */
[----:B------:R-:W-:Y:S01]  /*b2b0*/  FMUL R131, R131, R19 ;  /* 0x0000001383837220 */ /* 0x000fe20000400000 */
[----:B------:R-:W-:Y:S01]  /*b2c0*/  F2FP.F16.F32.PACK_AB R123, RZ, R123 ;  /* 0x0000007bff7b723e */ /* 0x000fe200000000ff */
[-C--:B------:R-:W-:Y:S01]  /*b2d0*/  FMUL R132, R132, R19.reuse ;  /* 0x0000001384847220 */ /* 0x080fe20000400000 */
        /* <DEDUP_REMOVED lines=18> */
[C---:B------:R-:W-:Y:S01]  /*b400*/  ISETP.GT.AND P1, PT, R3.reuse, 0x80, P0 ;  /* 0x000000800300780c */ /* 0x040fe20000724270 */
[-C--:B------:R-:W-:Y:S01]  /*b410*/  FMUL R108, R108, R19.reuse ;  /* 0x000000136c6c7220 */ /* 0x080fe20000400000 */
        /* <DEDUP_REMOVED lines=30> */
[----:B------:R-:W-:Y:S01]  /*b600*/  ISETP.NE.AND P1, PT, R12, RZ, PT ;  /* 0x000000ff0c00720c */ /* 0x000fe20003f25270 */
        /* <DEDUP_REMOVED lines=51> */
[C---:B------:R-:W-:Y:S01]  /*b940*/  ISETP.GT.AND P3, PT, R3.reuse, 0x88, P3 ;  /* 0x000000880300780c */ /* 0x040fe20001f64270 */
[----:B------:R-:W-:Y:S01]  /*b950*/  @P1 STG.E.U16 desc[UR46][R8.64+0x10], R158 ;  /* 0x0000109e08001986 */ /* 0x000fe2000c10152e */
[C---:B------:R-:W-:Y:S01]  /*b960*/  ISETP.GT.AND P1, PT, R3.reuse, 0x80, P6 ;  /* 0x000000800300780c */ /* 0x040fe20003724270 */
[----:B------:R-:W-:Y:S01]  /*b970*/  FMUL R80, R80, R19 ;  /* 0x0000001350507220 */ /* 0x000fe20000400000 */
[----:B------:R-:W-:Y:S01]  /*b980*/  F2FP.F16.F32.PACK_AB R97, RZ, R97 ;  /* 0x00000061ff61723e */ /* 0x000fe200000000ff */
[----:B------:R-:W-:Y:S01]  /*b990*/  @P2 STG.E.U16 desc[UR46][R8.64+0x12], R159 ;  /* 0x0000129f08002986 */ /* 0x000fe2000c10152e */
[----:B------:R-:W-:Y:S01]  /*b9a0*/  ISETP.GT.AND P2, PT, R3, 0x80, P5 ;  /* 0x000000800300780c */ /* 0x000fe20002f44270 */
[-C--:B------:R-:W-:Y:S01]  /*b9b0*/  FMUL R81, R81, R19.reuse ;  /* 0x0000001351517220 */ /* 0x080fe20000400000 */
[C---:B------:R-:W-:Y:S01]  /*b9c0*/  ISETP.GT.AND P5, PT, R3.reuse, 0x88, P5 ;  /* 0x000000880300780c */ /* 0x040fe20002fa4270 */
[-C--:B------:R-:W-:Y:S01]  /*b9d0*/  FMUL R82, R82, R19.reuse ;  /* 0x0000001352527220 */ /* 0x080fe20000400000 */
[----:B------:R-:W-:Y:S01]  /*b9e0*/  F2FP.F16.F32.PACK_AB R98, RZ, R98 ;  /* 0x00000062ff62723e */ /* 0x000fe200000000ff */
[----:B------:R-:W-:Y:S01]  /*b9f0*/  @P0 STG.E.U16 desc[UR46][R10.64+0x20], R160 ;  /* 0x000020a00a000986 */ /* 0x000fe2000c10152e */
[----:B------:R-:W-:Y:S01]  /*ba00*/  ISETP.GT.AND P0, PT, R3, 0x80, P4 ;  /* 0x000000800300780c */ /* 0x000fe20002704270 */
[----:B------:R-:W-:Y:S01]  /*ba10*/  FMUL R83, R83, R19 ;  /* 0x0000001353537220 */ /* 0x000fe20000400000 */
[C---:B------:R-:W-:Y:S01]  /*ba20*/  ISETP.GT.AND P4, PT, R3.reuse, 0x88, P4 ;  /* 0x000000880300780c */ /* 0x040fe20002784270 */
[--C-:B------:R-:W-:Y:S01]  /*ba30*/  @P1 IMAD.MOV.U32 R14, RZ, RZ, R10.reuse ;  /* 0x000000ffff0e1224 */ /* 0x100fe200078e000a */
[----:B------:R-:W-:Y:S01]  /*ba40*/  F2FP.F16.F32.PACK_AB R99, RZ, R99 ;  /* 0x00000063ff63723e */ /* 0x000fe200000000ff */
[--C-:B------:R-:W-:Y:S01]  /*ba50*/  @P1 IMAD.MOV.U32 R15, RZ, RZ, R11.reuse ;  /* 0x000000ffff0f1224 */ /* 0x100fe200078e000b */
[----:B------:R-:W-:Y:S01]  /*ba60*/  F2FP.F16.F32.PACK_AB R100, RZ, R100 ;  /* 0x00000064ff64723e */ /* 0x000fe200000000ff */
[----:B------:R-:W-:Y:S01]  /*ba70*/  @P2 IMAD.MOV.U32 R12, RZ, RZ, R10 ;  /* 0x000000ffff0c2224 */ /* 0x000fe200078e000a */
[----:B------:R-:W-:Y:S01]  /*ba80*/  F2FP.F16.F32.PACK_AB R101, RZ, R101 ;  /* 0x00000065ff65723e */ /* 0x000fe200000000ff */
[----:B------:R-:W-:Y:S01]  /*ba90*/  @P2 IMAD.MOV.U32 R13, RZ, RZ, R11 ;  /* 0x000000ffff0d2224 */ /* 0x000fe200078e000b */
[----:B------:R-:W-:Y:S01]  /*baa0*/  F2FP.F16.F32.PACK_AB R102, RZ, R102 ;  /* 0x00000066ff66723e */ /* 0x000fe200000000ff */
[----:B------:R-:W-:Y:S01]  /*bab0*/  FMUL R84, R84, R19 ;  /* 0x0000001354547220 */ /* 0x000fe20000400000 */
[----:B------:R-:W-:Y:S01]  /*bac0*/  F2FP.F16.F32.PACK_AB R103, RZ, R103 ;  /* 0x00000067ff67723e */ /* 0x000fe200000000ff */
[----:B------:R0:W-:Y:S01]  /*bad0*/  @P0 STG.E.U16 desc[UR46][R10.64+0x22], R161 ;  /* 0x000022a10a000986 */ /* 0x0001e2000c10152e */
[----:B------:R-:W-:Y:S01]  /*bae0*/  ISETP.GT.AND P0, PT, R3, 0x88, P6 ;  /* 0x000000880300780c */ /* 0x000fe20003704270 */
[-C--:B------:R-:W-:Y:S01]  /*baf0*/  FMUL R85, R85, R19.reuse ;  /* 0x0000001355557220 */ /* 0x080fe20000400000 */
[----:B------:R-:W-:Y:S01]  /*bb00*/  ISETP.GT.AND P6, PT, R0, 0x20, PT ;  /* 0x000000200000780c */ /* 0x000fe20003fc4270 */
[----:B------:R-:W-:Y:S01]  /*bb10*/  @P3 STG.E.U16 desc[UR46][R8.64+0x20], R162 ;  /* 0x000020a208003986 */ /* 0x000fe2000c10152e */
[----:B------:R-:W-:Y:S01]  /*bb20*/  F2FP.F16.F32.PACK_AB R72, RZ, R72 ;  /* 0x00000048ff48723e */ /* 0x000fe200000000ff */
[-C--:B------:R-:W-:Y:S01]  /*bb30*/  FMUL R86, R86, R19.reuse ;  /* 0x0000001356567220 */ /* 0x080fe20000400000 */
[----:B------:R-:W-:Y:S01]  /*bb40*/  ISETP.GT.AND P3, PT, R3, 0x8, P6 ;  /* 0x000000080300780c */ /* 0x000fe20003764270 */
[----:B------:R-:W-:Y:S01]  /*bb50*/  @P4 STG.E.U16 desc[UR46][R8.64+0x22], R163 ;  /* 0x000022a308004986 */ /* 0x000fe2000c10152e */
[----:B------:R-:W-:Y:S01]  /*bb60*/  ISETP.GT.AND P4, PT, R0, 0x28, PT ;  /* 0x000000280000780c */ /* 0x000fe20003f84270 */
[----:B------:R-:W-:Y:S01]  /*bb70*/  FMUL R87, R87, R19 ;  /* 0x0000001357577220 */ /* 0x000fe20000400000 */
[----:B------:R-:W-:Y:S01]  /*bb80*/  F2FP.F16.F32.PACK_AB R73, RZ, R73 ;  /* 0x00000049ff49723e */ /* 0x000fe200000000ff */
[----:B------:R1:W-:Y:S01]  /*bb90*/  @P2 STG.E.U16 desc[UR46][R12.64+0x30], R164 ;  /* 0x000030a40c002986 */ /* 0x0003e2000c10152e */
[----:B0-----:R-:W-:Y:S01]  /*bba0*/  IMAD.U32 R11, RZ, RZ, UR8 ;  /* 0x00000008ff0b7e24 */ /* 0x001fe2000f8e00ff */
[----:B------:R-:W-:Y:S01]  /*bbb0*/  F2FP.F16.F32.PACK_AB R74, RZ, R74 ;  /* 0x0000004aff4a723e */ /* 0x000fe200000000ff */
[----:B------:R-:W-:Y:S01]  /*bbc0*/  FMUL R56, R56, R19 ;  /* 0x0000001338387220 */ /* 0x000fe20000400000 */
[----:B------:R-:W-:Y:S01]  /*bbd0*/  @P1 STG.E.U16 desc[UR46][R14.64+0x32], R165 ;  /* 0x000032a50e001986 */ /* 0x000fe2000c10152e */
[----:B------:R-:W-:Y:S01]  /*bbe0*/  ISETP.GT.AND P1, PT, R3, RZ, P6 ;  /* 0x000000ff0300720c */ /* 0x000fe20003724270 */
[----:B------:R-:W-:Y:S01]  /*bbf0*/  IMAD.WIDE.U32 R10, R11, 0xf0, R6 ;  /* 0x000000f00b0a7825 */ /* 0x000fe200078e0006 */
[----:B------:R-:W-:Y:S01]  /*bc00*/  F2FP.F16.F32.PACK_AB R75, RZ, R75 ;  /* 0x0000004bff4b723e */ /* 0x000fe200000000ff */
[----:B------:R-:W-:Y:S01]  /*bc10*/  @P5 STG.E.U16 desc[UR46][R8.64+0x30], R166 ;  /* 0x000030a608005986 */ /* 0x000fe2000c10152e */
[----:B------:R-:W-:Y:S01]  /*bc20*/  ISETP.GT.AND P5, PT, R0, 0x21, PT ;  /* 0x000000210000780c */ /* 0x000fe20003fa4270 */
[----:B------:R-:W-:Y:S01]  /*bc30*/  VIADD R11, R11, UR4 ;  /* 0x000000040b0b7c36 */ /* 0x000fe20008000000 */
[----:B------:R-:W-:Y:S01]  /*bc40*/  F2FP.F16.F32.PACK_AB R76, RZ, R76 ;  /* 0x0000004cff4c723e */ /* 0x000fe200000000ff */
[----:B------:R0:W-:Y:S01]  /*bc50*/  @P0 STG.E.U16 desc[UR46][R8.64+0x32], R167 ;  /* 0x000032a708000986 */ /* 0x0001e2000c10152e */
[----:B------:R-:W-:Y:S01]  /*bc60*/  ISETP.GT.AND P2, PT, R3, RZ, P5 ;  /* 0x000000ff0300720c */ /* 0x000fe20002f44270 */
[-C--:B------:R-:W-:Y:S01]  /*bc70*/  FMUL R57, R57, R19.reuse ;  /* 0x0000001339397220 */ /* 0x080fe20000400000 */
[----:B------:R-:W-:Y:S01]  /*bc80*/  ISETP.GT.AND P0, PT, R3, 0x8, P5 ;  /* 0x000000080300780c */ /* 0x000fe20002f04270 */
[-C--:B------:R-:W-:Y:S01]  /*bc90*/  FMUL R59, R59, R19.reuse ;  /* 0x000000133b3b7220 */ /* 0x080fe20000400000 */
[----:B-1----:R-:W-:Y:S01]  /*bca0*/  P2R R12, PR, RZ, 0x40 ;  /* 0x00000040ff0c7803 */ /* 0x002fe20000000000 */
[----:B------:R1:W-:Y:S01]  /*bcb0*/  @P1 STG.E.U16 desc[UR46][R4.64+0x40], R136 ;  /* 0x0000408804001986 */ /* 0x0003e2000c10152e */
[----:B------:R-:W-:Y:S01]  /*bcc0*/  ISETP.GT.AND P1, PT, R3, 0x8, P4 ;  /* 0x000000080300780c */ /* 0x000fe20002724270 */
[-C--:B------:R-:W-:Y:S01]  /*bcd0*/  FMUL R58, R58, R19.reuse ;  /* 0x000000133a3a7220 */ /* 0x080fe20000400000 */
[----:B------:R-:W-:Y:S01]  /*bce0*/  P2R R13, PR, RZ, 0x10 ;  /* 0x00000010ff0d7803 */ /* 0x000fe20000000000 */
[----:B------:R-:W-:Y:S01]  /*bcf0*/  FMUL R60, R60, R19 ;  /* 0x000000133c3c7220 */ /* 0x000fe20000400000 */
[----:B------:R-:W-:Y:S01]  /*bd00*/  F2FP.F16.F32.PACK_AB R77, RZ, R77 ;  /* 0x0000004dff4d723e */ /* 0x000fe200000000ff */
[-C--:B------:R-:W-:Y:S01]  /*bd10*/  FMUL R61, R61, R19.reuse ;  /* 0x000000133d3d7220 */ /* 0x080fe20000400000 */
[----:B------:R-:W-:Y:S01]  /*bd20*/  F2FP.F16.F32.PACK_AB R78, RZ, R78 ;  /* 0x0000004eff4e723e */ /* 0x000fe200000000ff */
[----:B------:R1:W-:Y:S01]  /*bd30*/  @P2 STG.E.U16 desc[UR46][R4.64+0x42], R137 ;  /* 0x0000428904002986 */ /* 0x0003e2000c10152e */
[----:B------:R-:W-:Y:S01]  /*bd40*/  ISETP.GT.AND P2, PT, R3, RZ, P4 ;  /* 0x000000ff0300720c */ /* 0x000fe20002744270 */
[-C--:B------:R-:W-:Y:S01]  /*bd50*/  FMUL R62, R62, R19.reuse ;  /* 0x000000133e3e7220 */ /* 0x080fe20000400000 */
[C---:B------:R-:W-:Y:S01]  /*bd60*/  ISETP.GT.AND P4, PT, R0.reuse, 0x39, PT ;  /* 0x000000390000780c */ /* 0x040fe20003f84270 */
[----:B------:R1:W-:Y:S01]  /*bd70*/  @P3 STG.E.U16 desc[UR46][R6.64+0x40], R138 ;  /* 0x0000408a06003986 */ /* 0x0003e2000c10152e */
[----:B------:R-:W-:Y:S01]  /*bd80*/  ISETP.GT.AND P3, PT, R0, 0x29, PT ;  /* 0x000000290000780c */ /* 0x000fe20003f64270 */
[----:B------:R-:W-:Y:S01]  /*bd90*/  FMUL R63, R63, R19 ;  /* 0x000000133f3f7220 */ /* 0x000fe20000400000 */
[----:B------:R-:W-:Y:S01]  /*bda0*/  F2FP.F16.F32.PACK_AB R79, RZ, R79 ;  /* 0x0000004fff4f723e */ /* 0x000fe200000000ff */
[----:B------:R1:W-:Y:S01]  /*bdb0*/  @P0 STG.E.U16 desc[UR46][R6.64+0x42], R139 ;  /* 0x0000428b06000986 */ /* 0x0003e2000c10152e */
[----:B------:R-:W-:Y:S01]  /*bdc0*/  ISETP.GT.AND P0, PT, R3, RZ, P3 ;  /* 0x000000ff0300720c */ /* 0x000fe20001f04270 */
[-C--:B------:R-:W-:Y:S01]  /*bdd0*/  FMUL R65, R65, R19.reuse ;  /* 0x0000001341417220 */ /* 0x080fe20000400000 */
[----:B------:R-:W-:Y:S01]  /*bde0*/  F2FP.F16.F32.PACK_AB R80, RZ, R80 ;  /* 0x00000050ff50723e */ /* 0x000fe200000000ff */
[----:B------:R-:W-:Y:S01]  /*bdf0*/  FMUL R64, R64, R19 ;  /* 0x0000001340407220 */ /* 0x000fe20000400000 */
[----:B------:R-:W-:Y:S01]  /*be00*/  F2FP.F16.F32.PACK_AB R81, RZ, R81 ;  /* 0x00000051ff51723e */ /* 0x000fe200000000ff */
[----:B------:R1:W-:Y:S01]  /*be10*/  @P2 STG.E.U16 desc[UR46][R4.64+0x50], R140 ;  /* 0x0000508c04002986 */ /* 0x0003e2000c10152e */
[----:B------:R-:W-:Y:S01]  /*be20*/  ISETP.GT.AND P2, PT, R0, 0x30, PT ;  /* 0x000000300000780c */ /* 0x000fe20003f44270 */
[-C--:B------:R-:W-:Y:S01]  /*be30*/  FMUL R66, R66, R19.reuse ;  /* 0x0000001342427220 */ /* 0x080fe20000400000 */
[----:B------:R-:W-:Y:S01]  /*be40*/  F2FP.F16.F32.PACK_AB R82, RZ, R82 ;  /* 0x00000052ff52723e */ /* 0x000fe200000000ff */
[----:B------:R-:W-:Y:S01]  /*be50*/  FMUL R67, R67, R19 ;  /* 0x0000001343437220 */ /* 0x000fe20000400000 */
[----:B------:R-:W-:Y:S01]  /*be60*/  F2FP.F16.F32.PACK_AB R83, RZ, R83 ;  /* 0x00000053ff53723e */ /* 0x000fe200000000ff */
[-C--:B------:R-:W-:Y:S01]  /*be70*/  FMUL R68, R68, R19.reuse ;  /* 0x0000001344447220 */ /* 0x080fe20000400000 */
[----:B------:R-:W-:Y:S01]  /*be80*/  F2FP.F16.F32.PACK_AB R84, RZ, R84 ;  /* 0x00000054ff54723e */ /* 0x000fe200000000ff */
[----:B------:R1:W-:Y:S01]  /*be90*/  @P0 STG.E.U16 desc[UR46][R4.64+0x52], R141 ;  /* 0x0000528d04000986 */ /* 0x0003e2000c10152e */
[----:B------:R-:W-:Y:S01]  /*bea0*/  ISETP.GT.AND P0, PT, R3, 0x8, P3 ;  /* 0x000000080300780c */ /* 0x000fe20001f04270 */
        /* <DEDUP_REMOVED lines=30> */
[----:B------:R1:W-:Y:S01]  /*c090*/  @P1 STG.E.U16 desc[UR46][R4.64+0x62], R145 ;  /* 0x0000629104001986 */ /* 0x0003e2000c10152e */
[----:B------:R-:W-:Y:S01]  /*c0a0*/  ISETP.GT.AND P1, PT, R3, 0x8, P2 ;  /* 0x000000080300780c */ /* 0x000fe20001724270 */
        /* <DEDUP_REMOVED lines=26> */
[----:B------:R1:W-:Y:S01]  /*c250*/  @P1 STG.E.U16 desc[UR46][R6.64+0x62], R147 ;  /* 0x0000629306001986 */ /* 0x0003e2000c10152e */
[----:B0-----:R-:W-:Y:S01]  /*c260*/  IADD3 R8, P1, R10, UR10, RZ ;  /* 0x0000000a0a087c10 */ /* 0x001fe2000ff3e0ff */
[----:B------:R-:W-:Y:S01]  /*c270*/  FMUL R29, R29, R19 ;  /* 0x000000131d1d7220 */ /* 0x000fe20000400000 */
[----:B------:R-:W-:Y:S01]  /*c280*/  F2FP.F16.F32.PACK_AB R45, RZ, R45 ;  /* 0x0000002dff2d723e */ /* 0x000fe200000000ff */
[-C--:B------:R-:W-:Y:S01]  /*c290*/  FMUL R30, R30, R19.reuse ;  /* 0x000000131e1e7220 */ /* 0x080fe20000400000 */
[----:B------:R-:W-:Y:S01]  /*c2a0*/  IADD3.X R9, R11, UR5, RZ, P1, !PT ;  /* 0x000000050b097c10 */ /* 0x000fe20008ffe4ff */
[-C--:B------:R-:W-:Y:S01]  /*c2b0*/  FMUL R31, R31, R19.reuse ;  /* 0x000000131f1f7220 */ /* 0x080fe20000400000 */
        /* <DEDUP_REMOVED lines=18> */
[----:B------:R-:W-:-:S02]  /*c3e0*/  ISETP.GT.AND P6, PT, R3, RZ, P4 ;  /* 0x000000ff0300720c */ /* 0x000fc400027c4270 */
[C---:B------:R-:W-:Y:S02]  /*c3f0*/  ISETP.GT.AND P4, PT, R3.reuse, 0x8, P4 ;  /* 0x000000080300780c */ /* 0x040fe40002784270 */
[----:B------:R-:W-:Y:S02]  /*c400*/  F2FP.F16.F32.PACK_AB R53, RZ, R53 ;  /* 0x00000035ff35723e */ /* 0x000fe400000000ff */
[----:B------:R-:W-:Y:S02]  /*c410*/  F2FP.F16.F32.PACK_AB R54, RZ, R54 ;  /* 0x00000036ff36723e */ /* 0x000fe400000000ff */
[----:B------:R-:W-:Y:S02]  /*c420*/  F2FP.F16.F32.PACK_AB R55, RZ, R55 ;  /* 0x00000037ff37723e */ /* 0x000fe400000000ff */
[----:B------:R-:W-:Y:S02]  /*c430*/  F2FP.F16.F32.PACK_AB R24, RZ, R24 ;  /* 0x00000018ff18723e */ /* 0x000fe400000000ff */
[----:B------:R-:W-:Y:S01]  /*c440*/  F2FP.F16.F32.PACK_AB R25, RZ, R25 ;  /* 0x00000019ff19723e */ /* 0x000fe200000000ff */
[----:B------:R1:W-:Y:S01]  /*c450*/  @P6 STG.E.U16 desc[UR46][R4.64+0x72], R149 ;  /* 0x0000729504006986 */ /* 0x0003e2000c10152e */
[----:B------:R-:W-:-:S02]  /*c460*/  ISETP.GT.AND P6, PT, R3, 0x8, P1 ;  /* 0x000000080300780c */ /* 0x000fc40000fc4270 */
[----:B------:R-:W-:Y:S01]  /*c470*/  F2FP.F16.F32.PACK_AB R26, RZ, R26 ;  /* 0x0000001aff1a723e */ /* 0x000fe200000000ff */
[----:B------:R1:W-:Y:S01]  /*c480*/  @P4 STG.E.U16 desc[UR46][R6.64+0x72], R151 ;  /* 0x0000729706004986 */ /* 0x0003e2000c10152e */
[----:B------:R-:W-:Y:S02]  /*c490*/  F2FP.F16.F32.PACK_AB R27, RZ, R27 ;  /* 0x0000001bff1b723e */ /* 0x000fe400000000ff */
[----:B------:R-:W-:Y:S02]  /*c4a0*/  F2FP.F16.F32.PACK_AB R28, RZ, R28 ;  /* 0x0000001cff1c723e */ /* 0x000fe400000000ff */
[----:B------:R-:W-:Y:S02]  /*c4b0*/  F2FP.F16.F32.PACK_AB R29, RZ, R29 ;  /* 0x0000001dff1d723e */ /* 0x000fe400000000ff */
[----:B------:R-:W-:Y:S02]  /*c4c0*/  F2FP.F16.F32.PACK_AB R30, RZ, R30 ;  /* 0x0000001eff1e723e */ /* 0x000fe400000000ff */
[----:B------:R-:W-:Y:S01]  /*c4d0*/  F2FP.F16.F32.PACK_AB R31, RZ, R31 ;  /* 0x0000001fff1f723e */ /* 0x000fe200000000ff */
[----:B------:R1:W-:Y:S01]  /*c4e0*/  @P6 STG.E.U16 desc[UR46][R6.64+0x70], R150 ;  /* 0x0000709606006986 */ /* 0x0003e2000c10152e */
[----:B------:R-:W-:-:S02]  /*c4f0*/  ISETP.NE.AND P6, PT, R12, RZ, PT ;  /* 0x000000ff0c00720c */ /* 0x000fc40003fc5270 */
[----:B------:R-:W-:Y:S02]  /*c500*/  F2FP.F16.F32.PACK_AB R32, RZ, R32 ;  /* 0x00000020ff20723e */ /* 0x000fe400000000ff */
[C---:B------:R-:W-:Y:S02]  /*c510*/  ISETP.GT.AND P4, PT, R3.reuse, 0x80, P6 ;  /* 0x000000800300780c */ /* 0x040fe40003784270 */
[----:B------:R-:W-:Y:S02]  /*c520*/  ISETP.GT.AND P6, PT, R3, 0x88, P6 ;  /* 0x000000880300780c */ /* 0x000fe400037c4270 */
[----:B------:R-:W-:Y:S02]  /*c530*/  F2FP.F16.F32.PACK_AB R33, RZ, R33 ;  /* 0x00000021ff21723e */ /* 0x000fe400000000ff */
[----:B------:R-:W-:Y:S02]  /*c540*/  F2FP.F16.F32.PACK_AB R34, RZ, R34 ;  /* 0x00000022ff22723e */ /* 0x000fe400000000ff */
[----:B------:R-:W-:-:S02]  /*c550*/  F2FP.F16.F32.PACK_AB R35, RZ, R35 ;  /* 0x00000023ff23723e */ /* 0x000fc400000000ff */
[----:B------:R-:W-:Y:S02]  /*c560*/  F2FP.F16.F32.PACK_AB R36, RZ, R36 ;  /* 0x00000024ff24723e */ /* 0x000fe400000000ff */
[----:B------:R-:W-:Y:S01]  /*c570*/  F2FP.F16.F32.PACK_AB R37, RZ, R37 ;  /* 0x00000025ff25723e */ /* 0x000fe200000000ff */
[----:B------:R1:W-:Y:S01]  /*c580*/  @P4 STG.E.U16 desc[UR46][R10.64+0x40], R120 ;  /* 0x000040780a004986 */ /* 0x0003e2000c10152e */
[C---:B------:R-:W-:Y:S02]  /*c590*/  ISETP.GT.AND P4, PT, R3.reuse, 0x80, P5 ;  /* 0x000000800300780c */ /* 0x040fe40002f84270 */
[----:B------:R-:W-:Y:S02]  /*c5a0*/  ISETP.GT.AND P5, PT, R3, 0x88, P5 ;  /* 0x000000880300780c */ /* 0x000fe40002fa4270 */
[----:B------:R-:W-:Y:S02]  /*c5b0*/  F2FP.F16.F32.PACK_AB R38, RZ, R38 ;  /* 0x00000026ff26723e */ /* 0x000fe400000000ff */
[----:B------:R-:W-:-:S07]  /*c5c0*/  F2FP.F16.F32.PACK_AB R39, RZ, R39 ;  /* 0x00000027ff27723e */ /* 0x000fce00000000ff */
[----:B------:R1:W-:Y:S01]  /*c5d0*/  @P4 STG.E.U16 desc[UR46][R10.64+0x42], R121 ;  /* 0x000042790a004986 */ /* 0x0003e2000c10152e */
[----:B------:R-:W-:-:S03]  /*c5e0*/  ISETP.NE.AND P4, PT, R13, RZ, PT ;  /* 0x000000ff0d00720c */ /* 0x000fc60003f85270 */
[----:B------:R1:W-:Y:S01]  /*c5f0*/  @P5 STG.E.U16 desc[UR46][R8.64+0x42], R123 ;  /* 0x0000427b08005986 */ /* 0x0003e2000c10152e */
[C---:B------:R-:W-:Y:S02]  /*c600*/  ISETP.GT.AND P5, PT, R3.reuse, 0x80, P4 ;  /* 0x000000800300780c */ /* 0x040fe400027a4270 */
[----:B------:R-:W-:Y:S01]  /*c610*/  ISETP.GT.AND P4, PT, R3, 0x88, P4 ;  /* 0x000000880300780c */ /* 0x000fe20002784270 */
[----:B------:R1:W-:Y:S01]  /*c620*/  @P6 STG.E.U16 desc[UR46][R8.64+0x40], R122 ;  /* 0x0000407a08006986 */ /* 0x0003e2000c10152e */
[----:B------:R-:W-:-:S09]  /*c630*/  ISETP.GT.AND P6, PT, R0, 0x39, PT ;  /* 0x000000390000780c */ /* 0x000fd20003fc4270 */
[----:B------:R1:W-:Y:S01]  /*c640*/  @P5 STG.E.U16 desc[UR46][R10.64+0x50], R124 ;  /* 0x0000507c0a005986 */ /* 0x0003e2000c10152e */
[C---:B------:R-:W-:Y:S02]  /*c650*/  ISETP.GT.AND P5, PT, R3.reuse, 0x80, P3 ;  /* 0x000000800300780c */ /* 0x040fe40001fa4270 */
[----:B------:R-:W-:-:S11]  /*c660*/  ISETP.GT.AND P3, PT, R3, 0x88, P3 ;  /* 0x000000880300780c */ /* 0x000fd60001f64270 */
[----:B------:R1:W-:Y:S01]  /*c670*/  @P5 STG.E.U16 desc[UR46][R10.64+0x52], R125 ;  /* 0x0000527d0a005986 */ /* 0x0003e2000c10152e */
[C---:B------:R-:W-:Y:S02]  /*c680*/  ISETP.GT.AND P5, PT, R3.reuse, 0x80, P0 ;  /* 0x000000800300780c */ /* 0x040fe400007a4270 */
[C---:B------:R-:W-:Y:S01]  /*c690*/  ISETP.GT.AND P0, PT, R3.reuse, 0x88, P0 ;  /* 0x000000880300780c */ /* 0x040fe20000704270 */
[----:B------:R1:W-:Y:S01]  /*c6a0*/  @P4 STG.E.U16 desc[UR46][R8.64+0x50], R126 ;  /* 0x0000507e08004986 */ /* 0x0003e2000c10152e */
[C---:B------:R-:W-:Y:S02]  /*c6b0*/  ISETP.GT.AND P4, PT, R3.reuse, 0x80, P2 ;  /* 0x000000800300780c */ /* 0x040fe40001784270 */
[C---:B------:R-:W-:Y:S01]  /*c6c0*/  ISETP.GT.AND P2, PT, R3.reuse, 0x88, P2 ;  /* 0x000000880300780c */ /* 0x040fe20001744270 */
[----:B------:R1:W-:Y:S01]  /*c6d0*/  @P3 STG.E.U16 desc[UR46][R8.64+0x52], R127 ;  /* 0x0000527f08003986 */ /* 0x0003e2000c10152e */
[C---:B------:R-:W-:Y:S02]  /*c6e0*/  ISETP.GT.AND P3, PT, R3.reuse, 0x80, P1 ;  /* 0x000000800300780c */ /* 0x040fe40000f64270 */
[----:B------:R-:W-:-:S03]  /*c6f0*/  ISETP.GT.AND P1, PT, R3, 0x88, P1 ;  /* 0x000000880300780c */ /* 0x000fc60000f24270 */
[----:B------:R1:W-:Y:S01]  /*c700*/  @P5 STG.E.U16 desc[UR46][R10.64+0x62], R129 ;  /* 0x000062810a005986 */ /* 0x0003e2000c10152e */
[----:B------:R-:W-:-:S03]  /*c710*/  ISETP.GT.AND P5, PT, R0, 0x41, PT ;  /* 0x000000410000780c */ /* 0x000fc60003fa4270 */
[----:B------:R1:W-:Y:S01]  /*c720*/  @P4 STG.E.U16 desc[UR46][R10.64+0x60], R128 ;  /* 0x000060800a004986 */ /* 0x0003e2000c10152e */
[C---:B------:R-:W-:Y:S02]  /*c730*/  ISETP.GT.AND P4, PT, R3.reuse, 0x80, P6 ;  /* 0x000000800300780c */ /* 0x040fe40003784270 */
[C---:B------:R-:W-:Y:S01]  /*c740*/  ISETP.GT.AND P6, PT, R0.reuse, 0x40, PT ;  /* 0x000000400000780c */ /* 0x040fe20003fc4270 */
[----:B------:R1:W-:Y:S01]  /*c750*/  @P2 STG.E.U16 desc[UR46][R8.64+0x60], R130 ;  /* 0x0000608208002986 */ /* 0x0003e2000c10152e */
[----:B------:R-:W-:Y:S02]  /*c760*/  ISETP.GT.AND P2, PT, R0, 0x39, PT ;  /* 0x000000390000780c */ /* 0x000fe40003f44270 */
[----:B------:R-:W-:Y:S01]  /*c770*/  P2R R12, PR, RZ, 0x40 ;  /* 0x00000040ff0c7803 */ /* 0x000fe20000000000 */
[----:B------:R1:W-:Y:S01]  /*c780*/  @P0 STG.E.U16 desc[UR46][R8.64+0x62], R131 ;  /* 0x0000628308000986 */ /* 0x0003e2000c10152e */
[C---:B------:R-:W-:Y:S02]  /*c790*/  ISETP.GT.AND P0, PT, R3.reuse, 0x88, P2 ;  /* 0x000000880300780c */ /* 0x040fe40001704270 */
[C---:B------:R-:W-:Y:S01]  /*c7a0*/  ISETP.GT.AND P2, PT, R3.reuse, RZ, P6 ;  /* 0x000000ff0300720c */ /* 0x040fe20003744270 */
[----:B------:R1:W-:Y:S01]  /*c7b0*/  @P3 STG.E.U16 desc[UR46][R10.64+0x70], R132 ;  /* 0x000070840a003986 */ /* 0x0003e2000c10152e */
[----:B------:R-:W-:-:S03]  /*c7c0*/  ISETP.GT.AND P3, PT, R3, RZ, P5 ;  /* 0x000000ff0300720c */ /* 0x000fc60002f64270 */
[----:B------:R1:W-:Y:S01]  /*c7d0*/  @P4 STG.E.U16 desc[UR46][R10.64+0x72], R133 ;  /* 0x000072850a004986 */ /* 0x0003e2000c10152e */
[----:B------:R-:W-:-:S03]  /*c7e0*/  ISETP.GT.AND P4, PT, R3, 0x8, P6 ;  /* 0x000000080300780c */ /* 0x000fc60003784270 */
[----:B------:R1:W-:Y:S01]  /*c7f0*/  @P1 STG.E.U16 desc[UR46][R8.64+0x70], R134 ;  /* 0x0000708608001986 */ /* 0x0003e2000c10152e */
[----:B------:R-:W-:-:S03]  /*c800*/  ISETP.GT.AND P1, PT, R3, 0x8, P5 ;  /* 0x000000080300780c */ /* 0x000fc60002f24270 */
[----:B------:R1:W-:Y:S04]  /*c810*/  @P0 STG.E.U16 desc[UR46][R8.64+0x72], R135 ;  /* 0x0000728708000986 */ /* 0x0003e8000c10152e */
[----:B------:R1:W-:Y:S04]  /*c820*/  @P2 STG.E.U16 desc[UR46][R4.64+0x80], R104 ;  /* 0x0000806804002986 */ /* 0x0003e8000c10152e */
[----:B------:R1:W-:Y:S01]  /*c830*/  @P3 STG.E.U16 desc[UR46][R4.64+0x82], R105 ;  /* 0x0000826904003986 */ /* 0x0003e2000c10152e */
[----:B------:R-:W-:-:S03]  /*c840*/  ISETP.GT.AND P3, PT, R0, 0x49, PT ;  /* 0x000000490000780c */ /* 0x000fc60003f64270 */
[----:B------:R1:W-:Y:S01]  /*c850*/  @P4 STG.E.U16 desc[UR46][R6.64+0x80], R106 ;  /* 0x0000806a06004986 */ /* 0x0003e2000c10152e */
[C---:B------:R-:W-:Y:S02]  /*c860*/  ISETP.GT.AND P4, PT, R0.reuse, 0x48, PT ;  /* 0x000000480000780c */ /* 0x040fe40003f84270 */
[C---:B------:R-:W-:Y:S01]  /*c870*/  ISETP.GT.AND P2, PT, R3.reuse, RZ, P3 ;  /* 0x000000ff0300720c */ /* 0x040fe20001f44270 */
[----:B------:R1:W-:Y:S01]  /*c880*/  @P1 STG.E.U16 desc[UR46][R6.64+0x82], R107 ;  /* 0x0000826b06001986 */ /* 0x0003e2000c10152e */
[C---:B------:R-:W-:Y:S02]  /*c890*/  ISETP.GT.AND P0, PT, R3.reuse, RZ, P4 ;  /* 0x000000ff0300720c */ /* 0x040fe40002704270 */
[----:B------:R-:W-:Y:S02]  /*c8a0*/  ISETP.GT.AND P1, PT, R3, 0x8, P4 ;  /* 0x000000080300780c */ /* 0x000fe40002724270 */
[----:B------:R-:W-:Y:S02]  /*c8b0*/  P2R R13, PR, RZ, 0x10 ;  /* 0x00000010ff0d7803 */ /* 0x000fe40000000000 */
[----:B------:R-:W-:-:S05]  /*c8c0*/  ISETP.GT.AND P4, PT, R0, 0x59, PT ;  /* 0x000000590000780c */ /* 0x000fca0003f84270 */
[----:B------:R1:W-:Y:S01]  /*c8d0*/  @P2 STG.E.U16 desc[UR46][R4.64+0x92], R109 ;  /* 0x0000926d04002986 */ /* 0x0003e2000c10152e */
[----:B------:R-:W-:-:S03]  /*c8e0*/  ISETP.GT.AND P2, PT, R0, 0x50, PT ;  /* 0x000000500000780c */ /* 0x000fc60003f44270 */
[----:B------:R1:W-:Y:S01]  /*c8f0*/  @P0 STG.E.U16 desc[UR46][R4.64+0x90], R108 ;  /* 0x0000906c04000986 */ /* 0x0003e2000c10152e */
[----:B------:R-:W-:-:S03]  /*c900*/  ISETP.GT.AND P0, PT, R3, 0x8, P3 ;  /* 0x000000080300780c */ /* 0x000fc60001f04270 */
[----:B------:R1:W-:Y:S01]  /*c910*/  @P1 STG.E.U16 desc[UR46][R6.64+0x90], R110 ;  /* 0x0000906e06001986 */ /* 0x0003e2000c10152e */
[----:B------:R-:W-:-:S09]  /*c920*/  ISETP.GT.AND P1, PT, R3, RZ, P2 ;  /* 0x000000ff0300720c */ /* 0x000fd20001724270 */
[----:B------:R1:W-:Y:S01]  /*c930*/  @P0 STG.E.U16 desc[UR46][R6.64+0x92], R111 ;  /* 0x0000926f06000986 */ /* 0x0003e2000c10152e */
[----:B------:R-:W-:-:S03]  /*c940*/  ISETP.GT.AND P0, PT, R0, 0x51, PT ;  /* 0x000000510000780c */ /* 0x000fc60003f04270 */
[----:B------:R1:W-:Y:S01]  /*c950*/  @P1 STG.E.U16 desc[UR46][R4.64+0xa0], R112 ;  /* 0x0000a07004001986 */ /* 0x0003e2000c10152e */
[----:B------:R-:W-:-:S13]  /*c960*/  ISETP.GT.AND P1, PT, R3, RZ, P0 ;  /* 0x000000ff0300720c */ /* 0x000fda0000724270 */
[----:B------:R1:W-:Y:S01]  /*c970*/  @P1 STG.E.U16 desc[UR46][R4.64+0xa2], R113 ;  /* 0x0000a27104001986 */ /* 0x0003e2000c10152e */
[----:B------:R-:W-:-:S13]  /*c980*/  ISETP.GT.AND P1, PT, R3, 0x8, P2 ;  /* 0x000000080300780c */ /* 0x000fda0001724270 */
[----:B------:R1:W-:Y:S01]  /*c990*/  @P1 STG.E.U16 desc[UR46][R6.64+0xa0], R114 ;  /* 0x0000a07206001986 */ /* 0x0003e2000c10152e */
[----:B------:R-:W-:-:S13]  /*c9a0*/  ISETP.GT.AND P1, PT, R3, 0x8, P0 ;  /* 0x000000080300780c */ /* 0x000fda0000724270 */
[----:B------:R1:W-:Y:S01]  /*c9b0*/  @P1 STG.E.U16 desc[UR46][R6.64+0xa2], R115 ;  /* 0x0000a27306001986 */ /* 0x0003e2000c10152e */
[----:B------:R-:W-:-:S04]  /*c9c0*/  ISETP.GT.AND P1, PT, R0, 0x58, PT ;  /* 0x000000580000780c */ /* 0x000fc80003f24270 */
[----:B------:R-:W-:-:S13]  /*c9d0*/  ISETP.GT.AND P6, PT, R3, RZ, P1 ;  /* 0x000000ff0300720c */ /* 0x000fda0000fc4270 */
[----:B------:R1:W-:Y:S01]  /*c9e0*/  @P6 STG.E.U16 desc[UR46][R4.64+0xb0], R116 ;  /* 0x0000b07404006986 */ /* 0x0003e2000c10152e */
[C---:B------:R-:W-:Y:S02]  /*c9f0*/  ISETP.GT.AND P6, PT, R3.reuse, RZ, P4 ;  /* 0x000000ff0300720c */ /* 0x040fe400027c4270 */
[----:B------:R-:W-:-:S11]  /*ca00*/  ISETP.GT.AND P4, PT, R3, 0x8, P4 ;  /* 0x000000080300780c */ /* 0x000fd60002784270 */
[----:B------:R1:W-:Y:S01]  /*ca10*/  @P6 STG.E.U16 desc[UR46][R4.64+0xb2], R117 ;  /* 0x0000b27504006986 */ /* 0x0003e2000c10152e */
[----:B------:R-:W-:-:S03]  /*ca20*/  ISETP.GT.AND P6, PT, R3, 0x8, P1 ;  /* 0x000000080300780c */ /* 0x000fc60000fc4270 */
[----:B------:R1:W-:Y:S10]  /*ca30*/  @P4 STG.E.U16 desc[UR46][R6.64+0xb2], R119 ;  /* 0x0000b27706004986 */ /* 0x0003f4000c10152e */
[----:B------:R1:W-:Y:S01]  /*ca40*/  @P6 STG.E.U16 desc[UR46][R6.64+0xb0], R118 ;  /* 0x0000b07606006986 */ /* 0x0003e2000c10152e */
[----:B------:R-:W-:-:S04]  /*ca50*/  ISETP.NE.AND P6, PT, R12, RZ, PT ;  /* 0x000000ff0c00720c */ /* 0x000fc80003fc5270 */
[C---:B------:R-:W-:Y:S02]  /*ca60*/  ISETP.GT.AND P4, PT, R3.reuse, 0x80, P6 ;  /* 0x000000800300780c */ /* 0x040fe40003784270 */
[----:B------:R-:W-:-:S11]  /*ca70*/  ISETP.GT.AND P6, PT, R3, 0x88, P6 ;  /* 0x000000880300780c */ /* 0x000fd600037c4270 */
[----:B------:R1:W-:Y:S01]  /*ca80*/  @P4 STG.E.U16 desc[UR46][R10.64+0x80], R88 ;  /* 0x000080580a004986 */ /* 0x0003e2000c10152e */
[C---:B------:R-:W-:Y:S02]  /*ca90*/  ISETP.GT.AND P4, PT, R3.reuse, 0x80, P5 ;  /* 0x000000800300780c */ /* 0x040fe40002f84270 */
[----:B------:R-:W-:-:S11]  /*caa0*/  ISETP.GT.AND P5, PT, R3, 0x88, P5 ;  /* 0x000000880300780c */ /* 0x000fd60002fa4270 */
        /* <DEDUP_REMOVED lines=100> */
[----:B------:R-:W-:-:S03]  /*d0f0*/  ISETP.GT.AND P4, PT, R3, 0x80, P5 ;  /* 0x000000800300780c */ /* 0x000fc60002f84270 */
[----:B------:R1:W-:Y:S01]  /*d100*/  @P2 STG.E.U16 desc[UR46][R8.64+0xe0], R66 ;  /* 0x0000e04208002986 */ /* 0x0003e2000c10152e */
[----:B------:R-:W-:-:S03]  /*d110*/  ISETP.GT.AND P2, PT, R3, RZ, P6 ;  /* 0x000000ff0300720c */ /* 0x000fc60003744270 */
[----:B------:R1:W-:Y:S01]  /*d120*/  @P0 STG.E.U16 desc[UR46][R8.64+0xe2], R67 ;  /* 0x0000e24308000986 */ /* 0x0003e2000c10152e */
[----:B------:R-:W-:-:S03]  /*d130*/  ISETP.GT.AND P0, PT, R0, 0x81, PT ;  /* 0x000000810000780c */ /* 0x000fc60003f04270 */
[----:B------:R1:W-:Y:S01]  /*d140*/  @P3 STG.E.U16 desc[UR46][R10.64+0xf0], R68 ;  /* 0x0000f0440a003986 */ /* 0x0003e2000c10152e */
[----:B------:R-:W-:-:S03]  /*d150*/  ISETP.GT.AND P3, PT, R3, 0x8, P0 ;  /* 0x000000080300780c */ /* 0x000fc60000764270 */
[----:B------:R1:W-:Y:S01]  /*d160*/  @P4 STG.E.U16 desc[UR46][R10.64+0xf2], R69 ;  /* 0x0000f2450a004986 */ /* 0x0003e2000c10152e */
[----:B------:R-:W-:-:S03]  /*d170*/  ISETP.GT.AND P4, PT, R3, RZ, P0 ;  /* 0x000000ff0300720c */ /* 0x000fc60000784270 */
[----:B------:R1:W-:Y:S01]  /*d180*/  @P1 STG.E.U16 desc[UR46][R8.64+0xf0], R70 ;  /* 0x0000f04608001986 */ /* 0x0003e2000c10152e */
[C---:B------:R-:W-:Y:S02]  /*d190*/  ISETP.GT.AND P1, PT, R3.reuse, 0x88, P5 ;  /* 0x000000880300780c */ /* 0x040fe40002f24270 */
[----:B------:R-:W-:-:S11]  /*d1a0*/  ISETP.GT.AND P5, PT, R3, 0x8, P6 ;  /* 0x000000080300780c */ /* 0x000fd600037a4270 */
[----:B------:R1:W-:Y:S01]  /*d1b0*/  @P1 STG.E.U16 desc[UR46][R8.64+0xf2], R71 ;  /* 0x0000f24708001986 */ /* 0x0003e2000c10152e */
[----:B------:R-:W-:-:S03]  /*d1c0*/  ISETP.GT.AND P1, PT, R0, 0x88, PT ;  /* 0x000000880000780c */ /* 0x000fc60003f24270 */
[----:B------:R1:W-:Y:S01]  /*d1d0*/  @P2 STG.E.U16 desc[UR46][R4.64+0x100], R40 ;  /* 0x0001002804002986 */ /* 0x0003e2000c10152e */
[----:B------:R-:W-:Y:S02]  /*d1e0*/  ISETP.GT.AND P2, PT, R0, 0x89, PT ;  /* 0x000000890000780c */ /* 0x000fe40003f44270 */
[----:B------:R-:W-:Y:S01]  /*d1f0*/  P2R R13, PR, RZ, 0x2 ;  /* 0x00000002ff0d7803 */ /* 0x000fe20000000000 */
[----:B------:R1:W-:Y:S01]  /*d200*/  @P4 STG.E.U16 desc[UR46][R4.64+0x102], R41 ;  /* 0x0001022904004986 */ /* 0x0003e2000c10152e */
[C---:B------:R-:W-:Y:S02]  /*d210*/  ISETP.GT.AND P4, PT, R3.reuse, RZ, P1 ;  /* 0x000000ff0300720c */ /* 0x040fe40000f84270 */
[----:B------:R-:W-:Y:S01]  /*d220*/  P2R R12, PR, RZ, 0x4 ;  /* 0x00000004ff0c7803 */ /* 0x000fe20000000000 */
[----:B------:R1:W-:Y:S01]  /*d230*/  @P3 STG.E.U16 desc[UR46][R6.64+0x102], R43 ;  /* 0x0001022b06003986 */ /* 0x0003e2000c10152e */
[----:B------:R-:W-:-:S03]  /*d240*/  ISETP.GT.AND P3, PT, R3, RZ, P2 ;  /* 0x000000ff0300720c */ /* 0x000fc60001764270 */
[----:B------:R1:W-:Y:S01]  /*d250*/  @P5 STG.E.U16 desc[UR46][R6.64+0x100], R42 ;  /* 0x0001002a06005986 */ /* 0x0003e2000c10152e */
[----:B------:R-:W-:-:S05]  /*d260*/  ISETP.GT.AND P5, PT, R3, 0x8, P1 ;  /* 0x000000080300780c */ /* 0x000fca0000fa4270 */
[----:B------:R1:W-:Y:S01]  /*d270*/  @P4 STG.E.U16 desc[UR46][R4.64+0x110], R44 ;  /* 0x0001102c04004986 */ /* 0x0003e2000c10152e */
[----:B------:R-:W-:-:S03]  /*d280*/  ISETP.GT.AND P4, PT, R3, 0x8, P2 ;  /* 0x000000080300780c */ /* 0x000fc60001784270 */
[----:B------:R1:W-:Y:S01]  /*d290*/  @P3 STG.E.U16 desc[UR46][R4.64+0x112], R45 ;  /* 0x0001122d04003986 */ /* 0x0003e2000c10152e */
[----:B------:R-:W-:-:S03]  /*d2a0*/  ISETP.GT.AND P3, PT, R0, 0x90, PT ;  /* 0x000000900000780c */ /* 0x000fc60003f64270 */
[----:B------:R1:W-:Y:S01]  /*d2b0*/  @P5 STG.E.U16 desc[UR46][R6.64+0x110], R46 ;  /* 0x0001102e06005986 */ /* 0x0003e2000c10152e */
[----:B------:R-:W-:-:S05]  /*d2c0*/  ISETP.GT.AND P5, PT, R3, RZ, P3 ;  /* 0x000000ff0300720c */ /* 0x000fca0001fa4270 */
[----:B------:R1:W-:Y:S01]  /*d2d0*/  @P4 STG.E.U16 desc[UR46][R6.64+0x112], R47 ;  /* 0x0001122f06004986 */ /* 0x0003e2000c10152e */
[----:B------:R-:W-:-:S07]  /*d2e0*/  ISETP.GT.AND P4, PT, R0, 0x91, PT ;  /* 0x000000910000780c */ /* 0x000fce0003f84270 */
        /* <DEDUP_REMOVED lines=10> */
[----:B------:R-:W-:-:S04]  /*d390*/  ISETP.GT.AND P6, PT, R0, 0x99, PT ;  /* 0x000000990000780c */ /* 0x000fc80003fc4270 */
[----:B------:R-:W-:-:S13]  /*d3a0*/  ISETP.GT.AND P1, PT, R3, RZ, P6 ;  /* 0x000000ff0300720c */ /* 0x000fda0003724270 */
[----:B------:R1:W-:Y:S01]  /*d3b0*/  @P1 STG.E.U16 desc[UR46][R4.64+0x132], R53 ;  /* 0x0001323504001986 */ /* 0x0003e2000c10152e */
[----:B------:R-:W-:-:S13]  /*d3c0*/  ISETP.GT.AND P1, PT, R3, 0x8, P5 ;  /* 0x000000080300780c */ /* 0x000fda0002f24270 */
[----:B------:R1:W-:Y:S01]  /*d3d0*/  @P1 STG.E.U16 desc[UR46][R6.64+0x130], R54 ;  /* 0x0001303606001986 */ /* 0x0003e2000c10152e */
[----:B------:R-:W-:-:S13]  /*d3e0*/  ISETP.GT.AND P1, PT, R3, 0x8, P6 ;  /* 0x000000080300780c */ /* 0x000fda0003724270 */
[----:B------:R1:W-:Y:S01]  /*d3f0*/  @P1 STG.E.U16 desc[UR46][R6.64+0x132], R55 ;  /* 0x0001323706001986 */ /* 0x0003e2000c10152e */
[----:B------:R-:W-:-:S04]  /*d400*/  ISETP.GT.AND P1, PT, R0, 0x80, PT ;  /* 0x000000800000780c */ /* 0x000fc80003f24270 */
        /* <DEDUP_REMOVED lines=8> */
[----:B------:R-:W-:-:S03]  /*d490*/  ISETP.NE.AND P1, PT, R13, RZ, PT ;  /* 0x000000ff0d00720c */ /* 0x000fc60003f25270 */
[----:B------:R1:W-:Y:S01]  /*d4a0*/  @P0 STG.E.U16 desc[UR46][R8.64+0x102], R27 ;  /* 0x0001021b08000986 */ /* 0x0003e2000c10152e */
[C---:B------:R-:W-:Y:S02]  /*d4b0*/  ISETP.GT.AND P0, PT, R3.reuse, 0x80, P1 ;  /* 0x000000800300780c */ /* 0x040fe40000f04270 */
[----:B------:R-:W-:-:S11]  /*d4c0*/  ISETP.GT.AND P1, PT, R3, 0x88, P1 ;  /* 0x000000880300780c */ /* 0x000fd60000f24270 */
        /* <DEDUP_REMOVED lines=13> */
[C---:B------:R-:W-:Y:S02]  /*d5a0*/  ISETP.GT.AND P0, PT, R3.reuse, 0x80, P6 ;  /* 0x000000800300780c */ /* 0x040fe40003704270 */
[----:B------:R-:W-:Y:S01]  /*d5b0*/  ISETP.GT.AND P6, PT, R3, 0x88, P6 ;  /* 0x000000880300780c */ /* 0x000fe200037c4270 */
[----:B------:R1:W-:Y:S04]  /*d5c0*/  @P1 STG.E.U16 desc[UR46][R10.64+0x122], R33 ;  /* 0x000122210a001986 */ /* 0x0003e8000c10152e */
[----:B------:R1:W-:Y:S04]  /*d5d0*/  @P3 STG.E.U16 desc[UR46][R8.64+0x120], R34 ;  /* 0x0001202208003986 */ /* 0x0003e8000c10152e */
[----:B------:R1:W-:Y:S04]  /*d5e0*/  @P4 STG.E.U16 desc[UR46][R8.64+0x122], R35 ;  /* 0x0001222308004986 */ /* 0x0003e8000c10152e */
[----:B------:R1:W-:Y:S04]  /*d5f0*/  @P2 STG.E.U16 desc[UR46][R10.64+0x130], R36 ;  /* 0x000130240a002986 */ /* 0x0003e8000c10152e */
[----:B------:R1:W-:Y:S04]  /*d600*/  @P0 STG.E.U16 desc[UR46][R10.64+0x132], R37 ;  /* 0x000132250a000986 */ /* 0x0003e8000c10152e */
[----:B------:R1:W-:Y:S04]  /*d610*/  @P5 STG.E.U16 desc[UR46][R8.64+0x130], R38 ;  /* 0x0001302608005986 */ /* 0x0003e8000c10152e */
[----:B------:R1:W-:Y:S02]  /*d620*/  @P6 STG.E.U16 desc[UR46][R8.64+0x132], R39 ;  /* 0x0001322708006986 */ /* 0x0003e4000c10152e */
.L_x_344:
[----:B------:R-:W-:Y:S05]  /*d630*/  BSYNC B0 ;  /* 0x0000000000007941 */ /* 0x000fea0003800000 */
.L_x_28:
[----:B------:R-:W-:Y:S01]  /*d640*/  ULDC UR4, c[0x0][0xc] ;  /* 0x0000030000047ab9 */ /* 0x000fe20000000800 */
[----:B------:R-:W-:Y:S01]  /*d650*/  ULDC UR5, c[0x0][0x10] ;  /* 0x0000040000057ab9 */ /* 0x000fe20000000800 */
[----:B------:R-:W2:Y:S01]  /*d660*/  LDC R3, c[0x0][0x14] ;  /* 0x00000500ff037b82 */ /* 0x000ea20000000800 */
[----:B------:R-:W-:Y:S01]  /*d670*/  UIMAD.WIDE.U32 UR4, UR4, UR5, URZ ;  /* 0x00000005040472a5 */ /* 0x000fe2000f8e003f */
[----:B0-----:R-:W-:Y:S01]  /*d680*/  PRMT R0, RZ, 0x7610, R0 ;  /* 0x00007610ff007816 */ /* 0x001fe20000000000 */
[----:B------:R-:W-:Y:S01]  /*d690*/  UMOV UR40, 0xffffffff ;  /* 0xffffffff00287882 */ /* 0x000fe20000000000 */
[----:B------:R-:W-:-:S03]  /*d6a0*/  UMOV UR41, 0xffffffff ;  /* 0xffffffff00297882 */ /* 0x000fc60000000000 */
[----:B--2---:R-:W-:-:S04]  /*d6b0*/  IMAD.WIDE.U32 R16, R3, UR4, R16 ;  /* 0x0000000403107c25 */ /* 0x004fc8000f8e0010 */
[----:B------:R-:W-:Y:S01]  /*d6c0*/  IMAD R3, R3, UR5, RZ ;  /* 0x0000000503037c24 */ /* 0x000fe2000f8e02ff */
[----:B------:R-:W-:Y:S02]  /*d6d0*/  ULDC.64 UR4, c[0x0][0x650] ;  /* 0x0001940000047ab9 */ /* 0x000fe40000000a00 */
[----:B------:R-:W-:Y:S01]  /*d6e0*/  ISETP.GE.U32.AND P0, PT, R16, UR4, PT ;  /* 0x0000000410007c0c */ /* 0x000fe2000bf06070 */
[----:B------:R-:W-:-:S05]  /*d6f0*/  IMAD.IADD R17, R17, 0x1, R3 ;  /* 0x0000000111117824 */ /* 0x000fca00078e0203 */
[----:B------:R-:W-:-:S13]  /*d700*/  ISETP.GE.U32.AND.EX P0, PT, R17, UR5, PT, P0 ;  /* 0x0000000511007c0c */ /* 0x000fda000bf06100 */
[----:B------:R-:W-:Y:S05]  /*d710*/  @P0 BRA `(.L_x_345) ;  /* 0x0000000400880947 */ /* 0x000fea0003800000 */
[----:B------:R-:W0:Y:S01]  /*d720*/  S2UR UR6, SR_CTAID.X ;  /* 0x00000000000679c3 */ /* 0x000e220000002500 */
[----:B------:R-:W-:Y:S01]  /*d730*/  ULDC.64 UR12, c[0x0][0x628] ;  /* 0x00018a00000c7ab9 */ /* 0x000fe20000000a00 */
[----:B------:R-:W-:Y:S01]  /*d740*/  ULDC UR4, c[0x0][0x150] ;  /* 0x0000540000047ab9 */ /* 0x000fe20000000800 */
[----:B------:R-:W-:Y:S01]  /*d750*/  ISETP.NE.U32.AND P0, PT, RZ, UR12, PT ;  /* 0x0000000cff007c0c */ /* 0x000fe2000bf05070 */
[----:B------:R-:W-:Y:S01]  /*d760*/  ULDC UR15, c[0x0][0x630] ;  /* 0x00018c00000f7ab9 */ /* 0x000fe20000000800 */
[C---:B------:R-:W-:Y:S01]  /*d770*/  R2UR UR16, R16.reuse ;  /* 0x00000000101072ca */ /* 0x040fe200000e0000 */
[----:B------:R-:W-:Y:S01]  /*d780*/  ULDC UR18, c[0x0][0x154] ;  /* 0x0000550000127ab9 */ /* 0x000fe20000000800 */
[----:B------:R-:W-:Y:S01]  /*d790*/  ISETP.NE.AND.EX P0, PT, RZ, UR13, PT, P0 ;  /* 0x0000000dff007c0c */ /* 0x000fe2000bf05300 */
[----:B------:R-:W2:Y:S01]  /*d7a0*/  S2UR UR19, SR_CTAID.Y ;  /* 0x00000000001379c3 */ /* 0x000ea20000002600 */
[----:B------:R-:W-:Y:S02]  /*d7b0*/  R2UR UR17, R17 ;  /* 0x00000000111172ca */ /* 0x000fe400000e0000 */
[----:B------:R-:W-:-:S02]  /*d7c0*/  R2UR UR10, R16 ;  /* 0x00000000100a72ca */ /* 0x000fc400000e0000 */
[----:B------:R-:W-:Y:S02]  /*d7d0*/  R2UR UR11, R17 ;  /* 0x00000000110b72ca */ /* 0x000fe400000e0000 */
[----:B0-----:R-:W-:-:S05]  /*d7e0*/  I2FP.F32.U32 R0, UR6 ;  /* 0x0000000600007c45 */ /* 0x001fca0008201000 */
[----:B------:R-:W-:-:S04]  /*d7f0*/  FMUL R0, R0, UR4 ;  /* 0x0000000400007c20 */ /* 0x000fc80008400000 */
[----:B------:R0:W0:Y:S01]  /*d800*/  F2I.U32.TRUNC.NTZ R3, R0 ;  /* 0x0000000000037305 */ /* 0x000022000020f000 */
[----:B--2---:R-:W-:Y:S05]  /*d810*/  @!P0 BRA `(.L_x_346) ;  /* 0x0000000000308947 */ /* 0x004fea0003800000 */
        /* <DEDUP_REMOVED lines=12> */
.L_x_346:
[----:B------:R-:W-:Y:S01]  /*d8e0*/  USHF.R.U64 UR41, UR10, UR15, UR11 ;  /* 0x0000000f0a297299 */ /* 0x000fe2000800120b */
[----:B0-----:R-:W-:Y:S01]  /*d8f0*/  I2FP.F32.U32 R0, UR19 ;  /* 0x0000001300007c45 */ /* 0x001fe20008201000 */
[----:B------:R-:W-:Y:S01]  /*d900*/  USHF.R.U32.HI UR4, URZ, UR15, UR11 ;  /* 0x0000000f3f047299 */ /* 0x000fe2000801160b */
[----:B------:R-:W-:Y:S01]  /*d910*/  R2UR UR14, R3 ;  /* 0x00000000030e72ca */ /* 0x000fe200000e0000 */
        /* <DEDUP_REMOVED lines=11> */
[----:B------:R-:W-:Y:S02]  /*d9d0*/  ULDC UR21, c[0x0][0x658] ;  /* 0x0001960000157ab9 */ /* 0x000fe40000000800 */
[----:B------:R-:W-:Y:S01]  /*d9e0*/  UIADD3 UR9, UR11, UR9, URZ ;  /* 0x000000090b097290 */ /* 0x000fe2000fffe03f */
[----:B------:R-:W-:Y:S01]  /*d9f0*/  UMOV UR16, 0xffffffff ;  /* 0xffffffff00107882 */ /* 0x000fe20000000000 */
[----:B------:R-:W-:Y:S01]  /*da00*/  ULDC.64 UR4, c[0x0][0x640] ;  /* 0x0001900000047ab9 */ /* 0x000fe20000000a00 */
[----:B------:R-:W-:Y:S01]  /*da10*/  USHF.L.U32 UR16, UR16, UR21, URZ ;  /* 0x0000001510107299 */ /* 0x000fe2000800063f */
[----:B------:R-:W-:Y:S01]  /*da20*/  ISETP.NE.U32.AND P0, PT, RZ, UR4, PT ;  /* 0x00000004ff007c0c */ /* 0x000fe2000bf05070 */
[----:B------:R-:W-:-:S02]  /*da30*/  USHF.R.U64 UR17, UR10, UR12, UR9 ;  /* 0x0000000c0a117299 */ /* 0x000fc40008001209 */
[----:B------:R-:W-:Y:S01]  /*da40*/  USHF.R.U32.HI UR9, URZ, UR12, UR9 ;  /* 0x0000000c3f097299 */ /* 0x000fe20008011609 */
[----:B0-----:R-:W-:Y:S01]  /*da50*/  R2UR UR15, R0 ;  /* 0x00000000000f72ca */ /* 0x001fe200000e0000 */
[----:B------:R-:W-:Y:S01]  /*da60*/  ULDC UR18, c[0x0][0x608] ;  /* 0x0001820000127ab9 */ /* 0x000fe20000000800 */
[----:B------:R-:W-:Y:S01]  /*da70*/  ULOP3.LUT UR45, URZ, UR16, URZ, 0x33, !UPT ;  /* 0x000000103f2d7292 */ /* 0x000fe2000f8e333f */
[----:B------:R-:W-:Y:S01]  /*da80*/  ISETP.NE.AND.EX P0, PT, RZ, UR5, PT, P0 ;  /* 0x00000005ff007c0c */ /* 0x000fe2000bf05300 */
[----:B------:R-:W-:Y:S02]  /*da90*/  USHF.R.U64 UR16, UR17, UR18, UR9 ;  /* 0x0000001211107299 */ /* 0x000fe40008001209 */
[----:B------:R-:W-:Y:S02]  /*daa0*/  USHF.R.U32.HI UR9, URZ, UR18, UR9 ;  /* 0x000000123f097299 */ /* 0x000fe40008011609 */
[----:B------:R-:W-:Y:S02]  /*dab0*/  UIADD3 UR14, -UR14, URZ, URZ ;  /* 0x0000003f0e0e7290 */ /* 0x000fe4000fffe13f */
[----:B------:R-:W-:Y:S01]  /*dac0*/  USHF.R.U64 UR18, UR16, UR21, UR9 ;  /* 0x0000001510127299 */ /* 0x000fe20008001209 */
[----:B------:R-:W-:Y:S01]  /*dad0*/  UMOV UR20, 0x1 ;  /* 0x0000000100147882 */ /* 0x000fe20000000000 */
[----:B------:R-:W-:Y:S01]  /*dae0*/  ULDC UR13, c[0x0][0x144] ;  /* 0x00005100000d7ab9 */ /* 0x000fe20000000800 */
[----:B------:R-:W-:Y:S01]  /*daf0*/  ULDC UR7, c[0x0][0x600] ;  /* 0x0001800000077ab9 */ /* 0x000fe20000000800 */
[----:B------:R-:W-:-:S02]  /*db00*/  USHF.L.U32 UR24, UR20, UR21, URZ ;  /* 0x0000001514187299 */ /* 0x000fc4000800063f */
[----:B------:R-:W-:Y:S02]  /*db10*/  USHF.R.U32.HI UR9, URZ, UR21, UR9 ;  /* 0x000000153f097299 */ /* 0x000fe40008011609 */
[----:B------:R-:W-:Y:S02]  /*db20*/  UIMAD UR21, UR13, UR14, UR6 ;  /* 0x0000000e0d1572a4 */ /* 0x000fe4000f8e0206 */
[----:B------:R-:W-:Y:S02]  /*db30*/  UIADD3 UR8, UR7, -0x1, URZ ;  /* 0xffffffff07087890 */ /* 0x000fe4000fffe03f */
[----:B------:R-:W-:Y:S01]  /*db40*/  UIADD3 UR20, -UR15, URZ, URZ ;  /* 0x0000003f0f147290 */ /* 0x000fe2000fffe13f */
        /* <DEDUP_REMOVED lines=17> */
.L_x_347:
[----:B------:R-:W-:Y:S01]  /*dc60*/  UISETP.NE.AND UP0, UPT, UR39, URZ, UPT ;  /* 0x0000003f2700728c */ /* 0x000fe2000bf05270 */
[----:B------:R-:W-:Y:S01]  /*dc70*/  IMAD.MOV.U32 R0, RZ, RZ, 0x1 ;  /* 0x00000001ff007424 */ /* 0x000fe200078e00ff */
[----:B------:R-:W-:Y:S02]  /*dc80*/  USHF.R.U64 UR4, UR6, UR22, UR9 ;  /* 0x0000001606047299 */ /* 0x000fe40008001209 */
[----:B------:R-:W-:Y:S02]  /*dc90*/  ULOP3.LUT UR45, UR16, UR45, URZ, 0xc0, !UPT ;  /* 0x0000002d102d7292 */ /* 0x000fe4000f8ec03f */
[----:B------:R-:W-:Y:S02]  /*dca0*/  UIADD3 UR5, -UR4, URZ, URZ ;  /* 0x0000003f04057290 */ /* 0x000fe4000fffe13f */
[----:B------:R-:W-:Y:S02]  /*dcb0*/  UIMAD UR45, UR24, UR4, UR45 ;  /* 0x00000004182d72a4 */ /* 0x000fe4000f8e022d */
[----:B------:R-:W-:-:S02]  /*dcc0*/  ULOP3.LUT UR8, UR17, UR8, URZ, 0xc0, !UPT ;  /* 0x0000000811087292 */ /* 0x000fc4000f8ec03f */
[----:B------:R-:W-:Y:S02]  /*dcd0*/  @UP0 UIMAD UR21, UR25, UR20, UR19 ;  /* 0x00000014191502a4 */ /* 0x000fe4000f8e0213 */
[----:B------:R-:W-:-:S03]  /*dce0*/  UIMAD UR4, UR5, UR23, UR18 ;  /* 0x00000017050472a4 */ /* 0x000fc6000f8e0212 */
[----:B------:R-:W-:Y:S01]  /*dcf0*/  ULDC UR5, c[0x0][0x610] ;  /* 0x0001840000057ab9 */ /* 0x000fe20000000800 */
[----:B------:R-:W-:Y:S02]  /*dd00*/  UIMAD UR4, UR4, UR7, UR8 ;  /* 0x00000007040472a4 */ /* 0x000fe4000f8e0208 */
[----:B------:R-:W-:-:S04]  /*dd10*/  UIMAD UR45, UR45, UR5, UR21 ;  /* 0x000000052d2d72a4 */ /* 0x000fc8000f8e0215 */
[----:B------:R-:W-:Y:S02]  /*dd20*/  USEL UR40, UR4, UR45, !UP0 ;  /* 0x0000002d04287287 */ /* 0x000fe4000c000000 */
[----:B------:R-:W-:-:S12]  /*dd30*/  USEL UR45, UR45, UR4, !UP0 ;  /* 0x000000042d2d7287 */ /* 0x000fd8000c000000 */
.L_x_345:
[----:B------:R-:W-:-:S13]  /*dd40*/  LOP3.LUT P0, RZ, R0, 0xff, RZ, 0xc0, !PT ;  /* 0x000000ff00ff7812 */ /* 0x000fda000780c0ff */
[----:B------:R-:W-:Y:S05]  /*dd50*/  @P0 BRA `(.L_x_348) ;  /* 0xffffff3000e00947 */ /* 0x000fea000383ffff */
[----:B------:R-:W-:Y:S05]  /*dd60*/  EXIT ;  /* 0x000000000000794d */ /* 0x000fea0003800000 */
.L_x_3:
[----:B------:R-:W-:Y:S01]  /*dd70*/  ULDC.64 UR8, c[0x0][0x650] ;  /* 0x0001940000087ab9 */ /* 0x000fe20000000a00 */
[----:B------:R-:W-:Y:S01]  /*dd80*/  PRMT R0, RZ, 0x7610, R0 ;  /* 0x00007610ff007816 */ /* 0x000fe20000000000 */
[----:B------:R-:W-:Y:S01]  /*dd90*/  IMAD.MOV.U32 R3, RZ, RZ, -0x1 ;  /* 0xffffffffff037424 */ /* 0x000fe200078e00ff */
[----:B------:R-:W-:Y:S01]  /*dda0*/  ISETP.GE.U32.AND P0, PT, R16, UR8, PT ;  /* 0x0000000810007c0c */ /* 0x000fe2000bf06070 */
[----:B------:R-:W-:Y:S02]  /*ddb0*/  IMAD.MOV.U32 R4, RZ, RZ, -0x1 ;  /* 0xffffffffff047424 */ /* 0x000fe400078e00ff */
[----:B------:R-:W-:Y:S01]  /*ddc0*/  IMAD.MOV.U32 R11, RZ, RZ, -0x1 ;  /* 0xffffffffff0b7424 */ /* 0x000fe200078e00ff */
[----:B------:R-:W-:-:S13]  /*ddd0*/  ISETP.GE.U32.AND.EX P0, PT, R17, UR9, PT, P0 ;  /* 0x0000000911007c0c */ /* 0x000fda000bf06100 */
[----:B------:R-:W-:Y:S05]  /*dde0*/  @P0 BRA `(.L_x_349) ;  /* 0x00000004008c0947 */ /* 0x000fea0003800000 */
[----:B------:R-:W-:Y:S01]  /*ddf0*/  I2FP.F32.U32 R0, UR4 ;  /* 0x0000000400007c45 */ /* 0x000fe20008201000 */
[----:B0-----:R-:W-:Y:S01]  /*de00*/  ULDC.64 UR16, c[0x0][0x628] ;  /* 0x00018a0000107ab9 */ /* 0x001fe20000000a00 */
        /* <DEDUP_REMOVED lines=24> */
.L_x_350:
        /* <DEDUP_REMOVED lines=24> */
[----:B------:R-:W-:Y:S01]  /*e110*/  UMOV UR19, 0x1 ;  /* 0x0000000100137882 */ /* 0x000fe20000000000 */
[----:B------:R-:W-:Y:S01]  /*e120*/  ULDC UR20, c[0x0][0x608] ;  /* 0x0001820000147ab9 */ /* 0x000fe20000000800 */
[----:B------:R-:W-:Y:S01]  /*e130*/  USHF.L.U32 UR26, UR19, UR23, URZ ;  /* 0x00000017131a7299 */ /* 0x000fe2000800063f */
[----:B------:R-:W-:Y:S01]  /*e140*/  ISETP.NE.AND.EX P0, PT, RZ, UR9, PT, P0 ;  /* 0x00000009ff007c0c */ /* 0x000fe2000bf05300 */
[----:B------:R-:W-:Y:S02]  /*e150*/  USHF.R.U64 UR19, UR18, UR20, UR11 ;  /* 0x0000001412137299 */ /* 0x000fe4000800120b */
[----:B------:R-:W-:Y:S02]  /*e160*/  USHF.R.U32.HI UR11, URZ, UR20, UR11 ;  /* 0x000000143f0b7299 */ /* 0x000fe4000801160b */
[----:B------:R-:W-:-:S02]  /*e170*/  UIADD3 UR15, -UR15, URZ, URZ ;  /* 0x0000003f0f0f7290 */ /* 0x000fc4000fffe13f */
[----:B------:R-:W-:Y:S01]  /*e180*/  USHF.R.U64 UR20, UR19, UR23, UR11 ;  /* 0x0000001713147299 */ /* 0x000fe2000800120b */
[----:B------:R-:W-:Y:S01]  /*e190*/  ULDC UR16, c[0x0][0x144] ;  /* 0x0000510000107ab9 */ /* 0x000fe20000000800 */
[----:B------:R-:W-:Y:S01]  /*e1a0*/  ULDC UR6, c[0x0][0x600] ;  /* 0x0001800000067ab9 */ /* 0x000fe20000000800 */
[----:B------:R-:W-:Y:S02]  /*e1b0*/  USHF.R.U32.HI UR11, URZ, UR23, UR11 ;  /* 0x000000173f0b7299 */ /* 0x000fe4000801160b */
[----:B------:R-:W-:Y:S02]  /*e1c0*/  UIMAD UR23, UR16, UR15, UR4 ;  /* 0x0000000f101772a4 */ /* 0x000fe4000f8e0204 */
[----:B------:R-:W-:Y:S02]  /*e1d0*/  UIADD3 UR22, UR6, -0x1, URZ ;  /* 0xffffffff06167890 */ /* 0x000fe4000fffe03f */
[----:B------:R-:W-:Y:S02]  /*e1e0*/  ULOP3.LUT UR27, URZ, UR13, URZ, 0x33, !UPT ;  /* 0x0000000d3f1b7292 */ /* 0x000fe4000f8e333f */
        /* <DEDUP_REMOVED lines=18> */
.L_x_351:
[----:B------:R-:W-:Y:S01]  /*e310*/  UISETP.NE.AND UP0, UPT, UR39, URZ, UPT ;  /* 0x0000003f2700728c */ /* 0x000fe2000bf05270 */
[----:B------:R-:W-:Y:S01]  /*e320*/  IMAD.MOV.U32 R0, RZ, RZ, 0x1 ;  /* 0x00000001ff007424 */ /* 0x000fe200078e00ff */
[----:B------:R-:W-:Y:S01]  /*e330*/  USHF.R.U64 UR8, UR4, UR24, UR11 ;  /* 0x0000001804087299 */ /* 0x000fe2000800120b */
[----:B------:R-:W-:Y:S01]  /*e340*/  IMAD.U32 R11, RZ, RZ, UR5 ;  /* 0x00000005ff0b7e24 */ /* 0x000fe2000f8e00ff */
[----:B------:R-:W-:Y:S02]  /*e350*/  ULOP3.LUT UR4, UR19, UR27, URZ, 0xc0, !UPT ;  /* 0x0000001b13047292 */ /* 0x000fe4000f8ec03f */
[----:B------:R-:W-:Y:S02]  /*e360*/  ULOP3.LUT UR18, UR18, UR22, URZ, 0xc0, !UPT ;  /* 0x0000001612127292 */ /* 0x000fe4000f8ec03f */
[----:B------:R-:W-:-:S03]  /*e370*/  UIMAD UR4, UR26, UR8, UR4 ;  /* 0x000000081a0472a4 */ /* 0x000fc6000f8e0204 */
[----:B------:R-:W-:Y:S02]  /*e380*/  @UP0 UIMAD UR23, UR28, UR21, UR7 ;  /* 0x000000151c1702a4 */ /* 0x000fe4000f8e0207 */
[----:B------:R-:W-:-:S03]  /*e390*/  UIADD3 UR7, -UR8, URZ, URZ ;  /* 0x0000003f08077290 */ /* 0x000fc6000fffe13f */
[----:B------:R-:W-:Y:S01]  /*e3a0*/  ULDC UR8, c[0x0][0x610] ;  /* 0x0001840000087ab9 */ /* 0x000fe20000000800 */
[----:B------:R-:W-:Y:S02]  /*e3b0*/  UIMAD UR7, UR7, UR25, UR20 ;  /* 0x00000019070772a4 */ /* 0x000fe4000f8e0214 */
[----:B------:R-:W-:Y:S02]  /*e3c0*/  UIMAD UR4, UR4, UR8, UR23 ;  /* 0x00000008040472a4 */ /* 0x000fe4000f8e0217 */
[----:B------:R-:W-:-:S04]  /*e3d0*/  UIMAD UR7, UR7, UR6, UR18 ;  /* 0x00000006070772a4 */ /* 0x000fc8000f8e0212 */
[----:B------:R-:W-:Y:S02]  /*e3e0*/  USEL UR6, UR7, UR4, !UP0 ;  /* 0x0000000407067287 */ /* 0x000fe4000c000000 */
[----:B------:R-:W-:-:S04]  /*e3f0*/  USEL UR4, UR4, UR7, !UP0 ;  /* 0x0000000704047287 */ /* 0x000fc8000c000000 */
[----:B------:R-:W-:Y:S02]  /*e400*/  IMAD.U32 R4, RZ, RZ, UR6 ;  /* 0x00000006ff047e24 */ /* 0x000fe4000f8e00ff */
[----:B------:R-:W-:-:S07]  /*e410*/  IMAD.U32 R3, RZ, RZ, UR4 ;  /* 0x00000004ff037e24 */ /* 0x000fce000f8e00ff */
.L_x_349:
[----:B------:R-:W-:-:S08]  /*e420*/  NOP ;  /* 0x0000000000007918 */ /* 0x000fd00000000000 */
[----:B------:R-:W1:-:S00]  /*e430*/  USETMAXREG.DEALLOC.CTAPOOL 0x28 ;  /* 0x00000028000079c8 */ /* 0x000e4000080e0500 */
[----:B------:R-:W-:-:S13]  /*e440*/  ISETP.NE.AND P0, PT, RZ, UR10, PT ;  /* 0x0000000aff007c0c */ /* 0x000fda000bf05270 */
[----:B0-----:R-:W-:Y:S05]  /*e450*/  @P0 EXIT ;  /* 0x000000000000094d */ /* 0x001fea0003800000 */
[----:B-1----:R-:W-:Y:S01]  /*e460*/  LOP3.LUT P0, RZ, R0, 0xff, RZ, 0xc0, !PT ;  /* 0x000000ff00ff7812 */ /* 0x002fe2000780c0ff */
[----:B------:R-:W-:Y:S02]  /*e470*/  IMAD.MOV.U32 R8, RZ, RZ, 0x1 ;  /* 0x00000001ff087424 */ /* 0x000fe400078e00ff */
[----:B------:R-:W-:-:S10]  /*e480*/  IMAD.MOV.U32 R0, RZ, RZ, RZ ;  /* 0x000000ffff007224 */ /* 0x000fd400078e00ff */
[----:B------:R-:W-:Y:S05]  /*e490*/  @!P0 BRA `(.L_x_352) ;  /* 0x0000000c004c8947 */ /* 0x000fea0003800000 */
[----:B------:R-:W-:Y:S01]  /*e4a0*/  ULDC UR4, c[0x0][0x28c] ;  /* 0x0000a30000047ab9 */ /* 0x000fe20000000800 */
[----:B------:R-:W-:Y:S01]  /*e4b0*/  ULDC UR6, c[0x0][0x658] ;  /* 0x0001960000067ab9 */ /* 0x000fe20000000800 */
[----:B------:R-:W-:Y:S01]  /*e4c0*/  UIADD3 UR10, UR4, 0x3f, URZ ;  /* 0x0000003f040a7890 */ /* 0x000fe2000fffe03f */
[C---:B------:R-:W-:Y:S01]  /*e4d0*/  LOP3.LUT P3, RZ, R2.reuse, 0x7f, RZ, 0xc0, !PT ;  /* 0x0000007f02ff7812 */ /* 0x040fe2000786c0ff */
[----:B------:R-:W-:Y:S01]  /*e4e0*/  UMOV UR7, 0xffffffff ;  /* 0xffffffff00077882 */ /* 0x000fe20000000000 */
[----:B------:R-:W-:Y:S01]  /*e4f0*/  ULDC UR5, c[0x0][0x600] ;  /* 0x0001800000057ab9 */ /* 0x000fe20000000800 */
[----:B------:R-:W-:Y:S01]  /*e500*/  UMOV UR9, 0x1 ;  /* 0x0000000100097882 */ /* 0x000fe20000000000 */
[----:B------:R-:W-:Y:S01]  /*e510*/  USHF.L.U32 UR7, UR7, UR6, URZ ;  /* 0x0000000607077299 */ /* 0x000fe2000800063f */
[----:B------:R-:W-:Y:S01]  /*e520*/  LOP3.LUT P0, RZ, R2, 0x1f, RZ, 0xc0, !PT ;  /* 0x0000001f02ff7812 */ /* 0x000fe2000780c0ff */
[----:B------:R-:W-:Y:S01]  /*e530*/  UIADD3 UR4, UR5, -0x1, URZ ;  /* 0xffffffff05047890 */ /* 0x000fe2000fffe03f */
[----:B------:R-:W-:Y:S01]  /*e540*/  BSSY B0, `(.L_x_352) ;  /* 0x00000c8000007945 */ /* 0x000fe20003800000 */
[----:B------:R-:W-:Y:S01]  /*e550*/  USHF.R.S32.HI UR11, URZ, 0x1f, UR10 ;  /* 0x0000001f3f0b7899 */ /* 0x000fe2000801140a */
[----:B------:R-:W-:Y:S01]  /*e560*/  PLOP3.LUT P0, PT, P0, P3, PT, 0x8a, 0x0 ;  /* 0x000000000000781c */ /* 0x000fe20000707172 */
[----:B------:R-:W-:Y:S01]  /*e570*/  ULDC UR8, c[0x0][0xc] ;  /* 0x0000030000087ab9 */ /* 0x000fe20000000800 */
[----:B------:R-:W-:Y:S01]  /*e580*/  USHF.L.U32 UR5, UR9, UR6, URZ ;  /* 0x0000000609057299 */ /* 0x000fe2000800063f */
[----:B------:R-:W-:Y:S01]  /*e590*/  IMAD.MOV.U32 R9, RZ, RZ, 0x1 ;  /* 0x00000001ff097424 */ /* 0x000fe200078e00ff */
[----:B------:R-:W-:Y:S01]  /*e5a0*/  ULEA.HI UR11, UR11, UR10, URZ, 0x6 ;  /* 0x0000000a0b0b7291 */ /* 0x000fe2000f8f303f */
[----:B------:R-:W-:Y:S01]  /*e5b0*/  IMAD.MOV.U32 R8, RZ, RZ, 0x1 ;  /* 0x00000001ff087424 */ /* 0x000fe200078e00ff */
[----:B------:R-:W-:Y:S01]  /*e5c0*/  ULDC UR9, c[0x0][0x10] ;  /* 0x0000040000097ab9 */ /* 0x000fe20000000800 */
[----:B------:R-:W-:Y:S01]  /*e5d0*/  ULOP3.LUT UR6, URZ, UR7, URZ, 0x33, !UPT ;  /* 0x000000073f067292 */ /* 0x000fe2000f8e333f */
[----:B------:R-:W-:Y:S01]  /*e5e0*/  IMAD.MOV.U32 R0, RZ, RZ, RZ ;  /* 0x000000ffff007224 */ /* 0x000fe200078e00ff */
[----:B------:R-:W-:Y:S01]  /*e5f0*/  UIMAD.WIDE.U32 UR8, UR8, UR9, URZ ;  /* 0x00000009080872a5 */ /* 0x000fe2000f8e003f */
[----:B------:R-:W-:Y:S01]  /*e600*/  ULDC UR7, c[0x0][0x14] ;  /* 0x0000050000077ab9 */ /* 0x000fe20000000800 */
[----:B------:R-:W-:-:S02]  /*e610*/  USHF.R.S32.HI UR19, URZ, 0x6, UR11 ;  /* 0x000000063f137899 */ /* 0x000fc4000801140b */
[----:B------:R-:W-:Y:S02]  /*e620*/  UIMAD.WIDE.U32 UR22, UR8, UR7, URZ ;  /* 0x00000007081672a5 */ /* 0x000fe4000f8e003f */
[----:B------:R-:W-:Y:S02]  /*e630*/  UIMAD UR13, UR9, UR7, URZ ;  /* 0x00000007090d72a4 */ /* 0x000fe4000f8e023f */
[----:B------:R-:W-:Y:S02]  /*e640*/  ULOP3.LUT UR21, UR38, 0x2, URZ, 0xfc, !UPT ;  /* 0x0000000226157892 */ /* 0x000fe4000f8efc3f */
[----:B------:R-:W-:Y:S02]  /*e650*/  UIADD3 UR13, UR23, UR13, URZ ;  /* 0x0000000d170d7290 */ /* 0x000fe4000fffe03f */
[----:B------:R-:W-:Y:S01]  /*e660*/  UIADD3 UR26, UR19, 0x1, URZ ;  /* 0x00000001131a7890 */ /* 0x000fe2000fffe03f */
[----:B------:R-:W-:-:S11]  /*e670*/  ULDC.64 UR24, c[0x0][0x198] ;  /* 0x0000660000187ab9 */ /* 0x000fd60000000a00 */
.L_x_364:
[----:B------:R-:W-:-:S03]  /*e680*/  UMOV UR7, 0xffffffff ;  /* 0xffffffff00077882 */ /* 0x000fc60000000000 */
[----:B------:R-:W-:Y:S05]  /*e690*/  BRA.DIV UR7, `(.L_x_353) ;  /* 0x0000000e07bc7947 */ /* 0x000fea000b800000 */
[----:B------:R-:W-:-:S13]  /*e6a0*/  ELECT P6, URZ, PT ;  /* 0x00000000003f782f */ /* 0x000fda00038c0000 */
.L_x_375:
[----:B------:R-:W0:Y:S01]  /*e6b0*/  LDC R2, c[0x0][0x28c] ;  /* 0x0000a300ff027b82 */ /* 0x000e220000000800 */
[----:B------:R-:W-:Y:S01]  /*e6c0*/  BSSY B1, `(.L_x_354) ;  /* 0x0000038000017945 */ /* 0x000fe20003800000 */
[----:B0-----:R-:W-:-:S13]  /*e6d0*/  ISETP.LT.OR P6, PT, R2, 0x1, !P6 ;  /* 0x000000010200780c */ /* 0x001fda00077c1670 */
[----:B------:R-:W-:Y:S05]  /*e6e0*/  @P6 BRA `(.L_x_355) ;  /* 0x0000000000d46947 */ /* 0x000fea0003800000 */
[----:B------:R-:W-:Y:S02]  /*e6f0*/  IMAD.SHL.U32 R7, R3, 0x100, RZ ;  /* 0x0000010003077824 */ /* 0x000fe400078e00ff */
[----:B------:R-:W-:Y:S02]  /*e700*/  IMAD R6, R4, 0xa0, RZ ;  /* 0x000000a004067824 */ /* 0x000fe400078e02ff */
[----:B------:R-:W-:Y:S02]  /*e710*/  IMAD.MOV.U32 R12, RZ, RZ, RZ ;  /* 0x000000ffff0c7224 */ /* 0x000fe400078e00ff */
[----:B------:R-:W-:Y:S02]  /*e720*/  IMAD.U32 R14, RZ, RZ, UR26 ;  /* 0x0000001aff0e7e24 */ /* 0x000fe4000f8e00ff */
[----:B------:R-:W-:Y:S02]  /*e730*/  IMAD.MOV.U32 R2, RZ, RZ, R8 ;  /* 0x000000ffff027224 */ /* 0x000fe400078e0008 */
[----:B------:R-:W-:-:S07]  /*e740*/  IMAD.MOV.U32 R3, RZ, RZ, R0 ;  /* 0x000000ffff037224 */ /* 0x000fce00078e0000 */
.L_x_359:
[----:B------:R-:W0:Y:S01]  /*e750*/  S2R R5, SR_CgaCtaId ;  /* 0x0000000000057919 */ /* 0x000e220000008800 */
[----:B------:R-:W-:-:S04]  /*e760*/  MOV R4, 0x400 ;  /* 0x0000040000047802 */ /* 0x000fc80000000f00 */
[----:B0-----:R-:W-:Y:S02]  /*e770*/  LEA R10, R5, R4, 0x18 ;  /* 0x00000004050a7211 */ /* 0x001fe400078ec0ff */
[----:B------:R-:W-:Y:S01]  /*e780*/  SHF.L.U32 R4, R2, 0x1f, RZ ;  /* 0x0000001f02047819 */ /* 0x000fe200000006ff */
[----:B------:R-:W0:Y:S02]  /*e790*/  @!P3 LDC R5, c[0x0][0x500] ;  /* 0x00014000ff05bb82 */ /* 0x000e240000000800 */
[----:B------:R-:W-:-:S04]  /*e7a0*/  IMAD R13, R3, 0x8, R10 ;  /* 0x00000008030d7824 */ /* 0x000fc800078e020a */
[----:B------:R-:W1:Y:S02]  /*e7b0*/  SYNCS.PHASECHK.TRANS64.TRYWAIT P1, [R13+URZ+0x20], R4 ;  /* 0x000020040d0075a7 */ /* 0x000e64000802017f */
[----:B-1----:R-:W-:Y:S05]  /*e7c0*/  @!P1 BRA `(.L_x_356) ;  /* 0x0000000c00909947 */ /* 0x002fea0003800000 */
.L_x_376:
[----:B------:R-:W-:Y:S01]  /*e7d0*/  UPRMT UR7, UR21, 0x9910, URZ ;  /* 0x0000991015077896 */ /* 0x000fe2000800003f */
[----:B0-----:R0:W-:Y:S03]  /*e7e0*/  @!P3 SYNCS.ARRIVE.TRANS64 RZ, [R13+URZ], R5 ;  /* 0x000000050dffb9a7 */ /* 0x0011e6000800003f */
[----:B------:R-:W-:-:S06]  /*e7f0*/  UISETP.NE.AND UP0, UPT, UR7, 0x2, UPT ;  /* 0x000000020700788c */ /* 0x000fcc000bf05270 */
[----:B------:R-:W-:-:S13]  /*e800*/  PLOP3.LUT P1, PT, PT, PT, UP0, 0x80, 0x0 ;  /* 0x000000000000781c */ /* 0x000fda0003f2f008 */
[----:B0-----:R-:W-:Y:S05]  /*e810*/  @P1 BRA `(.L_x_357) ;  /* 0x0000000000041947 */ /* 0x001fea0003800000 */
[----:B------:R-:W-:Y:S01]  /*e820*/  BPT.TRAP 0x1 ;  /* 0x000000040000795c */ /* 0x000fe20000300000 */
.L_x_357:
[----:B------:R-:W-:Y:S05]  /*e830*/  @P0 BRA `(.L_x_358) ;  /* 0x0000000000040947 */ /* 0x000fea0003800000 */
[----:B------:R-:W-:Y:S01]  /*e840*/  BPT.TRAP 0x1 ;  /* 0x000000040000795c */ /* 0x000fe20000300000 */
.L_x_358:
[--C-:B-1----:R-:W-:Y:S01]  /*e850*/  IMAD R4, R3, 0x8000, R10.reuse ;  /* 0x0000800003047824 */ /* 0x102fe200078e020a */
[----:B------:R-:W-:Y:S01]  /*e860*/  R2UR UR9, R13 ;  /* 0x000000000d0972ca */ /* 0x000fe200000e0000 */
[----:B------:R-:W-:Y:S01]  /*e870*/  IMAD R10, R3, 0x5000, R10 ;  /* 0x00005000030a7824 */ /* 0x000fe200078e020a */
[----:B------:R-:W-:Y:S01]  /*e880*/  UIADD3 UR14, UP0, UR24, 0xf0, URZ ;  /* 0x000000f0180e7890 */ /* 0x000fe2000ff1e03f */
[----:B------:R-:W-:Y:S01]  /*e890*/  VIADD R14, R14, 0xffffffff ;  /* 0xffffffff0e0e7836 */ /* 0x000fe20000000000 */
[----:B------:R-:W-:Y:S01]  /*e8a0*/  R2UR UR7, R4 ;  /* 0x00000000040772ca */ /* 0x000fe200000e0000 */
[----:B------:R-:W-:Y:S01]  /*e8b0*/  UIADD3 UR28, UP1, UR24, 0x1f0, URZ ;  /* 0x000001f0181c7890 */ /* 0x000fe2000ff3e03f */
[----:B------:R-:W-:Y:S01]  /*e8c0*/  R2UR UR8, R10 ;  /* 0x000000000a0872ca */ /* 0x000fe200000e0000 */
[----:B------:R-:W-:Y:S01]  /*e8d0*/  UIADD3.X UR15, URZ, UR25, URZ, UP0, !UPT ;  /* 0x000000193f0f7290 */ /* 0x000fe200087fe43f */
[----:B------:R-:W-:Y:S01]  /*e8e0*/  R2UR UR11, R7 ;  /* 0x00000000070b72ca */ /* 0x000fe200000e0000 */
[----:B------:R-:W-:Y:S01]  /*e8f0*/  VIADD R3, R3, 0x1 ;  /* 0x0000000103037836 */ /* 0x000fe20000000000 */
[----:B------:R-:W-:Y:S01]  /*e900*/  R2UR UR10, R12 ;  /* 0x000000000c0a72ca */ /* 0x000fe200000e0000 */
[----:B------:R-:W-:Y:S01]  /*e910*/  UIADD3.X UR29, URZ, UR25, URZ, UP1, !UPT ;  /* 0x000000193f1d7290 */ /* 0x000fe20008ffe43f */
[----:B------:R-:W-:Y:S01]  /*e920*/  R2UR UR12, R11 ;  /* 0x000000000b0c72ca */ /* 0x000fe200000e0000 */
[----:B------:R-:W-:Y:S01]  /*e930*/  UMOV UR16, 0x0 ;  /* 0x0000000000107882 */ /* 0x000fe20000000000 */
[----:B------:R-:W-:Y:S01]  /*e940*/  R2UR UR20, R6 ;  /* 0x00000000061472ca */ /* 0x000fe200000e0000 */
[----:B------:R-:W-:Y:S01]  /*e950*/  UMOV UR17, 0x10000000 ;  /* 0x1000000000117882 */ /* 0x000fe20000000000 */
[----:B------:R-:W-:Y:S01]  /*e960*/  ISETP.GT.AND P2, PT, R14, 0x1, PT ;  /* 0x000000010e00780c */ /* 0x000fe20003f44270 */
[----:B------:R-:W-:Y:S01]  /*e970*/  UIADD3 UR7, UR7, 0x100, URZ ;  /* 0x0000010007077890 */ /* 0x000fe2000fffe03f */
[----:B------:R-:W-:Y:S01]  /*e980*/  ISETP.NE.AND P1, PT, R3, 0x4, PT ;  /* 0x000000040300780c */ /* 0x000fe20003f25270 */
[----:B------:R-:W-:Y:S01]  /*e990*/  UIADD3 UR18, UR8, 0x20100, URZ ;  /* 0x0002010008127890 */ /* 0x000fe2000fffe03f */
[----:B------:R-:W-:-:S02]  /*e9a0*/  VIADD R12, R12, 0x40 ;  /* 0x000000400c0c7836 */ /* 0x000fc40000000000 */
[----:B------:R-:W-:Y:S02]  /*e9b0*/  SEL R5, RZ, 0x1, P1 ;  /* 0x00000001ff057807 */ /* 0x000fe40000800000 */
[----:B------:R-:W-:Y:S01]  /*e9c0*/  UMOV UR8, UR7 ;  /* 0x0000000700087c82 */ /* 0x000fe20008000000 */
[----:B------:R-:W-:Y:S01]  /*e9d0*/  SEL R3, R3, RZ, P1 ;  /* 0x000000ff03037207 */ /* 0x000fe20000800000 */
[----:B------:R0:W-:Y:S01]  /*e9e0*/  UTMALDG.3D [UR8], [UR14], desc[UR16] ;  /* 0x000010080e0075b4 */ /* 0x0001e20008011000 */
[----:B------:R-:W-:Y:S01]  /*e9f0*/  LOP3.LUT R2, R2, R5, RZ, 0x3c, !PT ;  /* 0x0000000502027212 */ /* 0x000fe200078e3cff */
[----:B0-----:R-:W-:Y:S01]  /*ea00*/  UMOV UR8, UR18 ;  /* 0x0000001200087c82 */ /* 0x001fe20008000000 */
[----:B------:R-:W-:Y:S02]  /*ea10*/  UMOV UR11, UR20 ;  /* 0x00000014000b7c82 */ /* 0x000fe40008000000 */
[----:B------:R0:W-:Y:S02]  /*ea20*/  UTMALDG.3D [UR8], [UR28], desc[UR16] ;  /* 0x000010081c0075b4 */ /* 0x0001e40008011000 */
[----:B0-----:R-:W-:Y:S05]  /*ea30*/  @P2 BRA `(.L_x_359) ;  /* 0xfffffffc00442947 */ /* 0x001fea000383ffff */
.L_x_355:
[----:B------:R-:W-:Y:S05]  /*ea40*/  BSYNC B1 ;  /* 0x0000000000017941 */ /* 0x000fea0003800000 */
.L_x_354:
[----:B------:R-:W-:Y:S01]  /*ea50*/  LOP3.LUT P4, RZ, R9, 0xff, RZ, 0xc0, !PT ;  /* 0x000000ff09ff7812 */ /* 0x000fe2000788c0ff */
[----:B------:R-:W-:Y:S01]  /*ea60*/  VIADD R0, R0, UR19 ;  /* 0x0000001300007c36 */ /* 0x000fe20008000000 */
[----:B------:R-:W-:Y:S01]  /*ea70*/  ULDC.64 UR8, c[0x0][0x650] ;  /* 0x0001940000087ab9 */ /* 0x000fe20000000a00 */
[----:B------:R-:W-:Y:S01]  /*ea80*/  IMAD.U32 R5, RZ, RZ, UR19 ;  /* 0x00000013ff057e24 */ /* 0x000fe2000f8e00ff */
[----:B------:R-:W-:Y:S01]  /*ea90*/  BSSY B1, `(.L_x_360) ;  /* 0x0000070000017945 */ /* 0x000fe20003800000 */
[----:B------:R-:W-:Y:S01]  /*eaa0*/  IMAD.MOV.U32 R11, RZ, RZ, -0x1 ;  /* 0xffffffffff0b7424 */ /* 0x000fe200078e00ff */
[----:B------:R-:W-:Y:S02]  /*eab0*/  ISETP.GT.U32.AND P1, PT, R0, 0x3, PT ;  /* 0x000000030000780c */ /* 0x000fe40003f24070 */
[----:B------:R-:W-:Y:S02]  /*eac0*/  SHF.R.U32.HI R2, RZ, 0x2, R0 ;  /* 0x00000002ff027819 */ /* 0x000fe40000011600 */
[----:B------:R-:W-:-:S02]  /*ead0*/  ISETP.LT.U32.AND P1, PT, R5, 0x4, P1 ;  /* 0x000000040500780c */ /* 0x000fc40000f21070 */
[----:B------:R-:W-:Y:S01]  /*eae0*/  LOP3.LUT R2, R2, 0x1, RZ, 0xc0, !PT ;  /* 0x0000000102027812 */ /* 0x000fe200078ec0ff */
[----:B------:R-:W0:Y:S01]  /*eaf0*/  @P4 S2R R4, SR_CgaCtaId ;  /* 0x0000000000044919 */ /* 0x000e220000008800 */
[----:B------:R-:W-:Y:S02]  /*eb00*/  @P4 MOV R3, 0x400 ;  /* 0x0000040000034802 */ /* 0x000fe40000000f00 */
[----:B------:R-:W-:Y:S01]  /*eb10*/  ISETP.NE.U32.AND P2, PT, R2, 0x1, PT ;  /* 0x000000010200780c */ /* 0x000fe20003f45070 */
[----:B------:R-:W-:Y:S01]  /*eb20*/  IMAD.U32 R2, RZ, RZ, UR19 ;  /* 0x00000013ff027e24 */ /* 0x000fe2000f8e00ff */
[----:B------:R-:W-:Y:S02]  /*eb30*/  LOP3.LUT R0, R0, 0x3, RZ, 0xc0, !PT ;  /* 0x0000000300007812 */ /* 0x000fe400078ec0ff */
[----:B------:R-:W-:Y:S02]  /*eb40*/  PRMT R9, RZ, 0x7610, R9 ;  /* 0x00007610ff097816 */ /* 0x000fe40000000009 */
[----:B------:R-:W-:-:S04]  /*eb50*/  ISETP.GT.U32.AND P2, PT, R2, 0x3, !P2 ;  /* 0x000000030200780c */ /* 0x000fc80005744070 */
[----:B------:R-:W-:Y:S02]  /*eb60*/  SEL R2, RZ, 0x1, !P2 ;  /* 0x00000001ff027807 */ /* 0x000fe40005000000 */
[----:B0-----:R-:W-:Y:S01]  /*eb70*/  @P4 LEA R3, R4, R3, 0x18 ;  /* 0x0000000304034211 */ /* 0x001fe200078ec0ff */
[----:B------:R-:W-:-:S03]  /*eb80*/  IMAD.MOV.U32 R4, RZ, RZ, -0x1 ;  /* 0xffffffffff047424 */ /* 0x000fc600078e00ff */
[----:B------:R0:W-:Y:S01]  /*eb90*/  @P4 SYNCS.ARRIVE.TRANS64.A1T0 RZ, [R3+URZ+0x58], RZ ;  /* 0x000058ff03ff49a7 */ /* 0x0001e2000810003f */
[----:B------:R-:W-:-:S04]  /*eba0*/  IADD3 R16, P4, R16, UR22, RZ ;  /* 0x0000001610107c10 */ /* 0x000fc8000ff9e0ff */
[----:B------:R-:W-:Y:S02]  /*ebb0*/  IADD3.X R17, R17, UR13, RZ, P4, !PT ;  /* 0x0000000d11117c10 */ /* 0x000fe4000a7fe4ff */
[----:B------:R-:W-:Y:S02]  /*ebc0*/  ISETP.GE.U32.AND P4, PT, R16, UR8, PT ;  /* 0x0000000810007c0c */ /* 0x000fe4000bf86070 */
[----:B0-----:R-:W-:Y:S02]  /*ebd0*/  SEL R3, RZ, 0x1, !P1 ;  /* 0x00000001ff037807 */ /* 0x001fe40004800000 */
[----:B------:R-:W-:Y:S02]  /*ebe0*/  ISETP.GE.U32.AND.EX P1, PT, R17, UR9, PT, P4 ;  /* 0x0000000911007c0c */ /* 0x000fe4000bf26140 */
[----:B------:R-:W-:Y:S01]  /*ebf0*/  LOP3.LUT R8, R2, R8, R3, 0x96, !PT ;  /* 0x0000000802087212 */ /* 0x000fe200078e9603 */
[----:B------:R-:W-:Y:S01]  /*ec00*/  IMAD.MOV.U32 R3, RZ, RZ, -0x1 ;  /* 0xffffffffff037424 */ /* 0x000fe200078e00ff */
[----:B------:R-:W-:-:S09]  /*ec10*/  PRMT R2, RZ, 0x7610, R2 ;  /* 0x00007610ff027816 */ /* 0x000fd20000000002 */
[----:B------:R-:W-:Y:S05]  /*ec20*/  @P1 BRA `(.L_x_361) ;  /* 0x0000000400581947 */ /* 0x000fea0003800000 */
[----:B------:R-:W-:Y:S01]  /*ec30*/  ULDC.64 UR8, c[0x0][0x628] ;  /* 0x00018a0000087ab9 */ /* 0x000fe20000000a00 */
[----:B------:R-:W0:Y:S01]  /*ec40*/  S2R R12, SR_CTAID.X ;  /* 0x00000000000c7919 */ /* 0x000e220000002500 */
[----:B------:R-:W-:Y:S01]  /*ec50*/  ISETP.NE.U32.AND P1, PT, RZ, UR8, PT ;  /* 0x00000008ff007c0c */ /* 0x000fe2000bf25070 */
[----:B------:R-:W-:Y:S01]  /*ec60*/  ULDC UR10, c[0x0][0x630] ;  /* 0x00018c00000a7ab9 */ /* 0x000fe20000000800 */
[----:B------:R-:W-:Y:S01]  /*ec70*/  IMAD.MOV.U32 R2, RZ, RZ, R16 ;  /* 0x000000ffff027224 */ /* 0x000fe200078e0010 */
[----:B------:R-:W1:Y:S01]  /*ec80*/  S2R R10, SR_CTAID.Y ;  /* 0x00000000000a7919 */ /* 0x000e620000002600 */
[----:B------:R-:W-:Y:S01]  /*ec90*/  ISETP.NE.AND.EX P1, PT, RZ, UR9, PT, P1 ;  /* 0x00000009ff007c0c */ /* 0x000fe2000bf25310 */
[----:B------:R-:W-:-:S12]  /*eca0*/  IMAD.MOV.U32 R3, RZ, RZ, R17 ;  /* 0x000000ffff037224 */ /* 0x000fd800078e0011 */
[----:B------:R-:W-:Y:S05]  /*ecb0*/  @!P1 BRA `(.L_x_362) ;  /* 0x0000000000289947 */ /* 0x000fea0003800000 */
[----:B------:R-:W-:Y:S02]  /*ecc0*/  ULDC UR7, c[0x0][0x634] ;  /* 0x00018d0000077ab9 */ /* 0x000fe40000000800 */
[----:B------:R-:W-:-:S05]  /*ecd0*/  IADD3 R7, P1, R16, UR7, RZ ;  /* 0x0000000710077c10 */ /* 0x000fca000ff3e0ff */
[----:B------:R-:W-:-:S04]  /*ece0*/  IMAD.X R11, RZ, RZ, R17, P1 ;  /* 0x000000ffff0b7224 */ /* 0x000fc800008e0611 */
[----:B------:R-:W-:-:S04]  /*ecf0*/  IMAD.WIDE.U32 R4, R11, UR8, RZ ;  /* 0x000000080b047c25 */ /* 0x000fc8000f8e00ff */
[----:B------:R-:W-:-:S04]  /*ed00*/  IMAD.WIDE.U32 R4, P1, R7, UR9, R4 ;  /* 0x0000000907047c25 */ /* 0x000fc8000f820004 */
[----:B------:R-:W-:-:S04]  /*ed10*/  IMAD.WIDE.U32 R6, R7, UR8, RZ ;  /* 0x0000000807067c25 */ /* 0x000fc8000f8e00ff */
[----:B------:R-:W-:Y:S01]  /*ed20*/  IMAD.X R3, RZ, RZ, RZ, P1 ;  /* 0x000000ffff037224 */ /* 0x000fe200008e06ff */
[----:B------:R-:W-:Y:S01]  /*ed30*/  IADD3 RZ, P1, R7, R4, RZ ;  /* 0x0000000407ff7210 */ /* 0x000fe20007f3e0ff */
[----:B------:R-:W-:-:S04]  /*ed40*/  IMAD.MOV.U32 R2, RZ, RZ, R5 ;  /* 0x000000ffff027224 */ /* 0x000fc800078e0005 */
[----:B------:R-:W-:-:S08]  /*ed50*/  IMAD.WIDE.U32.X R2, R11, UR9, R2, P1 ;  /* 0x000000090b027c25 */ /* 0x000fd000088e0402 */
.L_x_362:
[--C-:B------:R-:W-:Y:S01]  /*ed60*/  SHF.R.U64 R11, R2, UR10, R3.reuse ;  /* 0x0000000a020b7c19 */ /* 0x100fe20008001203 */
[----:B------:R-:W-:Y:S01]  /*ed70*/  ULDC.64 UR8, c[0x0][0x620] ;  /* 0x0001880000087ab9 */ /* 0x000fe20000000a00 */
[----:B------:R-:W-:Y:S01]  /*ed80*/  SHF.R.U32.HI R2, RZ, UR10, R3 ;  /* 0x0000000aff027c19 */ /* 0x000fe20008011603 */
[----:B------:R-:W-:Y:S01]  /*ed90*/  ULDC UR7, c[0x0][0x150] ;  /* 0x0000540000077ab9 */ /* 0x000fe20000000800 */
[----:B------:R-:W-:Y:S01]  /*eda0*/  IADD3 R5, P1, RZ, -R11, RZ ;  /* 0x8000000bff057210 */ /* 0x000fe20007f3e0ff */
[----:B------:R-:W2:Y:S01]  /*edb0*/  LDC R7, c[0x0][0x144] ;  /* 0x00005100ff077b82 */ /* 0x000ea20000000800 */
[----:B------:R-:W-:Y:S01]  /*edc0*/  ULDC.64 UR10, c[0x0][0x640] ;  /* 0x00019000000a7ab9 */ /* 0x000fe20000000a00 */
[----:B------:R-:W-:Y:S02]  /*edd0*/  UISETP.NE.AND UP0, UPT, UR39, URZ, UPT ;  /* 0x0000003f2700728c */ /* 0x000fe4000bf05270 */
[----:B------:R-:W-:Y:S01]  /*ede0*/  IMAD.X R2, RZ, RZ, ~R2, P1 ;  /* 0x000000ffff027224 */ /* 0x000fe200008e0e02 */
[----:B------:R-:W-:-:S03]  /*edf0*/  ISETP.NE.U32.AND P1, PT, RZ, UR10, PT ;  /* 0x0000000aff007c0c */ /* 0x000fc6000bf25070 */
[----:B------:R-:W-:Y:S01]  /*ee00*/  IMAD R4, R2, UR8, RZ ;  /* 0x0000000802047c24 */ /* 0x000fe2000f8e02ff */
[----:B------:R-:W3:Y:S01]  /*ee10*/  LDC R15, c[0x0][0x148] ;  /* 0x00005200ff0f7b82 */ /* 0x000ee20000000800 */
[C---:B------:R-:W-:Y:S01]  /*ee20*/  IMAD.WIDE.U32 R2, R5.reuse, UR8, R16 ;  /* 0x0000000805027c25 */ /* 0x040fe2000f8e0010 */
[----:B------:R-:W-:Y:S01]  /*ee30*/  ULDC UR8, c[0x0][0x154] ;  /* 0x0000550000087ab9 */ /* 0x000fe20000000800 */
[----:B------:R-:W-:Y:S02]  /*ee40*/  ISETP.NE.AND.EX P1, PT, RZ, UR11, PT, P1 ;  /* 0x0000000bff007c0c */ /* 0x000fe4000bf25310 */
[----:B------:R-:W-:Y:S01]  /*ee50*/  IMAD R5, R5, UR9, R4 ;  /* 0x0000000905057c24 */ /* 0x000fe2000f8e0204 */
[----:B0-----:R-:W-:Y:S01]  /*ee60*/  I2FP.F32.U32 R4, R12 ;  /* 0x0000000c00047245 */ /* 0x001fe20000201000 */
[----:B------:R-:W-:Y:S01]  /*ee70*/  ULDC UR9, c[0x0][0x608] ;  /* 0x0001820000097ab9 */ /* 0x000fe20000000800 */
[----:B------:R-:W-:Y:S01]  /*ee80*/  PLOP3.LUT P2, PT, PT, PT, UP0, 0x80, 0x0 ;  /* 0x000000000000781c */ /* 0x000fe20003f4f008 */
[----:B------:R-:W-:-:S02]  /*ee90*/  IMAD.IADD R3, R3, 0x1, R5 ;  /* 0x0000000103037824 */ /* 0x000fc400078e0205 */
[----:B------:R-:W-:Y:S01]  /*eea0*/  FMUL R4, R4, UR7 ;  /* 0x0000000704047c20 */ /* 0x000fe20008400000 */
[----:B------:R-:W-:Y:S02]  /*eeb0*/  ULDC UR7, c[0x0][0x618] ;  /* 0x0001860000077ab9 */ /* 0x000fe40000000800 */
[--C-:B------:R-:W-:Y:S02]  /*eec0*/  SHF.R.U64 R13, R2, UR7, R3.reuse ;  /* 0x00000007020d7c19 */ /* 0x100fe40008001203 */
[----:B-1----:R-:W-:Y:S01]  /*eed0*/  I2FP.F32.U32 R2, R10 ;  /* 0x0000000a00027245 */ /* 0x002fe20000201000 */
[----:B------:R-:W0:Y:S04]  /*eee0*/  F2I.U32.TRUNC.NTZ R4, R4 ;  /* 0x0000000400047305 */ /* 0x000e28000020f000 */
[----:B------:R-:W-:Y:S01]  /*eef0*/  FMUL R5, R2, UR8 ;  /* 0x0000000802057c20 */ /* 0x000fe20008400000 */
[----:B------:R-:W-:Y:S01]  /*ef00*/  SHF.R.U32.HI R2, RZ, UR7, R3 ;  /* 0x00000007ff027c19 */ /* 0x000fe20008011603 */
[----:B------:R-:W-:-:S02]  /*ef10*/  ULDC UR7, c[0x0][0x658] ;  /* 0x0001960000077ab9 */ /* 0x000fc40000000800 */
[----:B------:R1:W4:Y:S01]  /*ef20*/  F2I.U32.TRUNC.NTZ R20, R5 ;  /* 0x0000000500147305 */ /* 0x000322000020f000 */
[--C-:B------:R-:W-:Y:S02]  /*ef30*/  SHF.R.U64 R18, R13, UR9, R2.reuse ;  /* 0x000000090d127c19 */ /* 0x100fe40008001202 */
[----:B------:R-:W-:-:S04]  /*ef40*/  SHF.R.U32.HI R3, RZ, UR9, R2 ;  /* 0x00000009ff037c19 */ /* 0x000fc80008011602 */
[--C-:B------:R-:W-:Y:S01]  /*ef50*/  SHF.R.U64 R14, R18, UR7, R3.reuse ;  /* 0x00000007120e7c19 */ /* 0x100fe20008001203 */
[----:B0-----:R-:W-:Y:S01]  /*ef60*/  IMAD.MOV R4, RZ, RZ, -R4 ;  /* 0x000000ffff047224 */ /* 0x001fe200078e0a04 */
[----:B------:R-:W-:-:S03]  /*ef70*/  SHF.R.U32.HI R3, RZ, UR7, R3 ;  /* 0x00000007ff037c19 */ /* 0x000fc60008011603 */
[----:B--2---:R-:W-:Y:S02]  /*ef80*/  IMAD R12, R7, R4, R12 ;  /* 0x00000004070c7224 */ /* 0x004fe400078e020c */
[----:B------:R-:W-:Y:S01]  /*ef90*/  IMAD.MOV.U32 R2, RZ, RZ, R14 ;  /* 0x000000ffff027224 */ /* 0x000fe200078e000e */
[----:B-1--4-:R-:W-:Y:S06]  /*efa0*/  @!P1 BRA `(.L_x_363) ;  /* 0x0000000000289947 */ /* 0x012fec0003800000 */
        /* <DEDUP_REMOVED lines=10> */
.L_x_363:
[----:B------:R-:W-:Y:S01]  /*f050*/  ULDC UR7, c[0x0][0x648] ;  /* 0x0001920000077ab9 */ /* 0x000fe20000000800 */
[----:B------:R-:W-:Y:S01]  /*f060*/  IMAD.MOV R20, RZ, RZ, -R20 ;  /* 0x000000ffff147224 */ /* 0x000fe200078e0a14 */
[----:B------:R-:W-:Y:S01]  /*f070*/  SHF.R.U64 R3, R2, UR7, R3 ;  /* 0x0000000702037c19 */ /* 0x000fe20008001203 */
[----:B------:R-:W-:Y:S01]  /*f080*/  ULDC UR7, c[0x0][0x638] ;  /* 0x00018e0000077ab9 */ /* 0x000fe20000000800 */
[----:B------:R-:W-:Y:S01]  /*f090*/  LOP3.LUT R2, R18, UR6, RZ, 0xc0, !PT ;  /* 0x0000000612027c12 */ /* 0x000fe2000f8ec0ff */
[----:B------:R-:W-:Y:S01]  /*f0a0*/  UISETP.NE.AND UP0, UPT, UR39, URZ, UPT ;  /* 0x0000003f2700728c */ /* 0x000fe2000bf05270 */
[----:B------:R-:W-:Y:S01]  /*f0b0*/  LOP3.LUT R13, R13, UR4, RZ, 0xc0, !PT ;  /* 0x000000040d0d7c12 */ /* 0x000fe2000f8ec0ff */
[----:B------:R-:W-:Y:S01]  /*f0c0*/  IMAD.MOV R5, RZ, RZ, -R3 ;  /* 0x000000ffff057224 */ /* 0x000fe200078e0a03 */
[----:B------:R-:W-:Y:S01]  /*f0d0*/  ULDC UR8, c[0x0][0x610] ;  /* 0x0001840000087ab9 */ /* 0x000fe20000000800 */
[----:B---3--:R-:W-:Y:S02]  /*f0e0*/  @P2 IMAD R12, R15, R20, R10 ;  /* 0x000000140f0c2224 */ /* 0x008fe400078e020a */
[----:B------:R-:W-:Y:S01]  /*f0f0*/  IMAD R3, R3, UR5, R2 ;  /* 0x0000000503037c24 */ /* 0x000fe2000f8e0202 */
[----:B------:R-:W-:Y:S01]  /*f100*/  PLOP3.LUT P1, PT, PT, PT, UP0, 0x40, 0x0 ;  /* 0x000000000000781c */ /* 0x000fe20003f2e808 */
[----:B------:R-:W-:Y:S01]  /*f110*/  IMAD R14, R5, UR7, R14 ;  /* 0x00000007050e7c24 */ /* 0x000fe2000f8e020e */
[----:B------:R-:W-:Y:S01]  /*f120*/  ULDC UR7, c[0x0][0x600] ;  /* 0x0001800000077ab9 */ /* 0x000fe20000000800 */
[----:B------:R-:W-:Y:S01]  /*f130*/  IMAD R3, R3, UR8, R12 ;  /* 0x0000000803037c24 */ /* 0x000fe2000f8e020c */
[----:B------:R-:W-:Y:S01]  /*f140*/  PLOP3.LUT P2, PT, PT, PT, UP0, 0x40, 0x0 ;  /* 0x000000000000781c */ /* 0x000fe20003f4e808 */
[----:B------:R-:W-:-:S02]  /*f150*/  IMAD R14, R14, UR7, R13 ;  /* 0x000000070e0e7c24 */ /* 0x000fc4000f8e020d */
[----:B------:R-:W-:-:S03]  /*f160*/  IMAD.MOV.U32 R2, RZ, RZ, 0x1 ;  /* 0x00000001ff027424 */ /* 0x000fc600078e00ff */
[----:B------:R-:W-:Y:S02]  /*f170*/  SEL R4, R14, R3, P1 ;  /* 0x000000030e047207 */ /* 0x000fe40000800000 */
[----:B------:R-:W-:-:S07]  /*f180*/  SEL R3, R3, R14, P2 ;  /* 0x0000000e03037207 */ /* 0x000fce0001000000 */
.L_x_361:
[----:B------:R-:W-:Y:S05]  /*f190*/  BSYNC B1 ;  /* 0x0000000000017941 */ /* 0x000fea0003800000 */
.L_x_360:
[----:B------:R-:W-:-:S13]  /*f1a0*/  LOP3.LUT P1, RZ, R2, 0xff, RZ, 0xc0, !PT ;  /* 0x000000ff02ff7812 */ /* 0x000fda000782c0ff */
[----:B------:R-:W-:Y:S05]  /*f1b0*/  @P1 BRA `(.L_x_364) ;  /* 0xfffffff400301947 */ /* 0x000fea000383ffff */
[----:B------:R-:W-:Y:S05]  /*f1c0*/  BSYNC B0 ;  /* 0x0000000000007941 */ /* 0x000fea0003800000 */
.L_x_352:
[----:B------:R-:W-:-:S03]  /*f1d0*/  UMOV UR7, 0xffffffff ;  /* 0xffffffff00077882 */ /* 0x000fc60000000000 */
[----:B------:R-:W-:Y:S05]  /*f1e0*/  BRA.DIV UR7, `(.L_x_365) ;  /* 0x00000006071c7947 */ /* 0x000fea000b800000 */
[----:B------:R-:W-:-:S13]  /*f1f0*/  ELECT P6, URZ, PT ;  /* 0x00000000003f782f */ /* 0x000fda00038c0000 */
.L_x_379:
[----:B------:R-:W-:Y:S04]  /*f200*/  BSSY B0, `(.L_x_366) ;  /* 0x000002c000007945 */ /* 0x000fe80003800000 */
[----:B------:R-:W-:Y:S05]  /*f210*/  @!P6 BRA `(.L_x_367) ;  /* 0x0000000000a8e947 */ /* 0x000fea0003800000 */
[----:B------:R-:W-:-:S04]  /*f220*/  ULOP3.LUT UR7, UR38, 0x2, URZ, 0xfc, !UPT ;  /* 0x0000000226077892 */ /* 0x000fc8000f8efc3f */
[----:B------:R-:W-:-:S06]  /*f230*/  UISETP.NE.AND UP0, UPT, UR7, 0x3, UPT ;  /* 0x000000030700788c */ /* 0x000fcc000bf05270 */
[----:B------:R-:W-:-:S13]  /*f240*/  PLOP3.LUT P0, PT, PT, PT, UP0, 0x80, 0x0 ;  /* 0x000000000000781c */ /* 0x000fda0003f0f008 */
[----:B------:R-:W-:Y:S05]  /*f250*/  @!P0 BRA `(.L_x_368) ;  /* 0x0000000000048947 */ /* 0x000fea0003800000 */
[----:B------:R-:W-:Y:S01]  /*f260*/  BPT.TRAP 0x1 ;  /* 0x000000040000795c */ /* 0x000fe20000300000 */
.L_x_368:
[----:B------:R-:W0:Y:S01]  /*f270*/  S2R R3, SR_CgaCtaId ;  /* 0x0000000000037919 */ /* 0x000e220000008800 */
[----:B------:R-:W-:-:S04]  /*f280*/  MOV R2, 0x400 ;  /* 0x0000040000027802 */ /* 0x000fc80000000f00 */
[----:B0-----:R-:W-:Y:S02]  /*f290*/  LEA R3, R3, R2, 0x18 ;  /* 0x0000000203037211 */ /* 0x001fe400078ec0ff */
[----:B------:R-:W-:-:S03]  /*f2a0*/  SHF.L.U32 R2, R8, 0x1f, RZ ;  /* 0x0000001f08027819 */ /* 0x000fc600000006ff */
[----:B------:R-:W-:-:S04]  /*f2b0*/  VIADD R3, R3, 0x20 ;  /* 0x0000002003037836 */ /* 0x000fc80000000000 */
[C---:B------:R-:W-:Y:S02]  /*f2c0*/  IMAD R7, R0.reuse, 0x8, R3 ;  /* 0x0000000800077824 */ /* 0x040fe400078e0203 */
[----:B------:R-:W-:Y:S02]  /*f2d0*/  VIADD R0, R0, 0x1 ;  /* 0x0000000100007836 */ /* 0x000fe40000000000 */
[----:B------:R-:W0:Y:S03]  /*f2e0*/  SYNCS.PHASECHK.TRANS64.TRYWAIT P0, [R7+URZ], R2 ;  /* 0x00000002070075a7 */ /* 0x000e26000800017f */
[----:B------:R-:W-:-:S04]  /*f2f0*/  ISETP.NE.AND P1, PT, R0, 0x4, PT ;  /* 0x000000040000780c */ /* 0x000fc80003f25270 */
[----:B------:R-:W-:Y:S02]  /*f300*/  SEL R5, RZ, 0x1, P1 ;  /* 0x00000001ff057807 */ /* 0x000fe40000800000 */
[----:B------:R-:W-:Y:S02]  /*f310*/  SEL R0, R0, RZ, P1 ;  /* 0x000000ff00007207 */ /* 0x000fe40000800000 */
[----:B------:R-:W-:-:S03]  /*f320*/  LOP3.LUT R5, R8, R5, RZ, 0x3c, !PT ;  /* 0x0000000508057212 */ /* 0x000fc600078e3cff */
[----:B------:R-:W-:Y:S01]  /*f330*/  IMAD R9, R0, 0x8, R3 ;  /* 0x0000000800097824 */ /* 0x000fe200078e0203 */
[----:B------:R-:W-:Y:S01]  /*f340*/  SHF.L.U32 R4, R5, 0x1f, RZ ;  /* 0x0000001f05047819 */ /* 0x000fe200000006ff */
[----:B0-----:R-:W-:Y:S06]  /*f350*/  @!P0 BRA `(.L_x_369) ;  /* 0x0000000000e08947 */ /* 0x001fec0003800000 */
.L_x_380:
[----:B------:R-:W1:Y:S01]  /*f360*/  SYNCS.PHASECHK.TRANS64.TRYWAIT P0, [R9+URZ], R4 ;  /* 0x00000004090075a7 */ /* 0x000e62000800017f */
[----:B------:R-:W-:-:S05]  /*f370*/  VIADD R0, R0, 0x1 ;  /* 0x0000000100007836 */ /* 0x000fca0000000000 */
[----:B------:R-:W-:-:S04]  /*f380*/  ISETP.NE.AND P1, PT, R0, 0x4, PT ;  /* 0x000000040000780c */ /* 0x000fc80003f25270 */
[----:B0-----:R-:W-:Y:S02]  /*f390*/  SEL R2, RZ, 0x1, P1 ;  /* 0x00000001ff027807 */ /* 0x001fe40000800000 */
[----:B------:R-:W-:Y:S02]  /*f3a0*/  SEL R0, R0, RZ, P1 ;  /* 0x000000ff00007207 */ /* 0x000fe40000800000 */
[----:B------:R-:W-:-:S03]  /*f3b0*/  LOP3.LUT R7, R5, R2, RZ, 0x3c, !PT ;  /* 0x0000000205077212 */ /* 0x000fc600078e3cff */
[----:B------:R-:W-:Y:S01]  /*f3c0*/  IMAD R6, R0, 0x8, R3 ;  /* 0x0000000800067824 */ /* 0x000fe200078e0203 */
[----:B------:R-:W-:Y:S01]  /*f3d0*/  SHF.L.U32 R5, R7, 0x1f, RZ ;  /* 0x0000001f07057819 */ /* 0x000fe200000006ff */
[----:B-1----:R-:W-:Y:S06]  /*f3e0*/  @!P0 BRA `(.L_x_370) ;  /* 0x0000000000d08947 */ /* 0x002fec0003800000 */
.L_x_381:
[----:B------:R-:W1:Y:S01]  /*f3f0*/  SYNCS.PHASECHK.TRANS64.TRYWAIT P0, [R6+URZ], R5 ;  /* 0x00000005060075a7 */ /* 0x000e62000800017f */
[----:B------:R-:W-:-:S05]  /*f400*/  VIADD R0, R0, 0x1 ;  /* 0x0000000100007836 */ /* 0x000fca0000000000 */
[----:B------:R-:W-:-:S04]  /*f410*/  ISETP.NE.AND P1, PT, R0, 0x4, PT ;  /* 0x000000040000780c */ /* 0x000fc80003f25270 */
[----:B------:R-:W-:Y:S02]  /*f420*/  SEL R2, RZ, 0x1, P1 ;  /* 0x00000001ff027807 */ /* 0x000fe40000800000 */
[----:B------:R-:W-:Y:S02]  /*f430*/  SEL R0, R0, RZ, P1 ;  /* 0x000000ff00007207 */ /* 0x000fe40000800000 */
[----:B------:R-:W-:Y:S01]  /*f440*/  LOP3.LUT R2, R7, R2, RZ, 0x3c, !PT ;  /* 0x0000000207027212 */ /* 0x000fe200078e3cff */
[----:B-1----:R-:W-:Y:S06]  /*f450*/  @!P0 BRA `(.L_x_371) ;  /* 0x0000000000c88947 */ /* 0x002fec0003800000 */
.L_x_382:
[----:B------:R-:W-:Y:S01]  /*f460*/  IMAD R3, R0, 0x8, R3 ;  /* 0x0000000800037824 */ /* 0x000fe200078e0203 */
[----:B------:R-:W-:-:S07]  /*f470*/  SHF.L.U32 R0, R2, 0x1f, RZ ;  /* 0x0000001f02007819 */ /* 0x000fce00000006ff */
.L_x_372:
[----:B--2---:R2:W3:Y:S02]  /*f480*/  SYNCS.PHASECHK.TRANS64.TRYWAIT P0, [R3+URZ], R0 ;  /* 0x00000000030075a7 */ /* 0x0044e4000800017f */
[----:B---3--:R-:W-:Y:S05]  /*f490*/  @!P0 NANOSLEEP.SYNCS 0x989680 ;  /* 0x009896800000895d */ /* 0x008fea0003900000 */
[----:B------:R-:W3:Y:S02]  /*f4a0*/  @!P0 SYNCS.PHASECHK.TRANS64 P0, [R3+URZ], R0 ;  /* 0x00000000030085a7 */ /* 0x000ee4000800007f */
[----:B---3--:R-:W-:Y:S05]  /*f4b0*/  @!P0 BRA `(.L_x_372) ;  /* 0xfffffffc00f08947 */ /* 0x008fea000383ffff */
.L_x_367:
[----:B------:R-:W-:Y:S05]  /*f4c0*/  BSYNC B0 ;  /* 0x0000000000007941 */ /* 0x000fea0003800000 */
.L_x_366:
[----:B------:R-:W-:Y:S05]  /*f4d0*/  EXIT ;  /* 0x000000000000794d */ /* 0x000fea0003800000 */
.L_x_17:
[----:B----4-:R4:W0:Y:S02]  /*f4e0*/  SYNCS.PHASECHK.TRANS64.TRYWAIT P1, [R3+URZ], R0 ;  /* 0x00000000030075a7 */ /* 0x010824000802017f */
[----:B0-----:R-:W-:Y:S05]  /*f4f0*/  @!P1 NANOSLEEP.SYNCS 0x989680 ;  /* 0x009896800000995d */ /* 0x001fea0003900000 */
[----:B------:R-:W0:Y:S02]  /*f500*/  @!P1 SYNCS.PHASECHK.TRANS64 P1, [R3+URZ], R0 ;  /* 0x00000000030095a7 */ /* 0x000e24000802007f */
[----:B0-----:R-:W-:Y:S05]  /*f510*/  @!P1 BRA `(.L_x_17) ;  /* 0xfffffffc00f09947 */ /* 0x001fea000383ffff */
[----:B------:R-:W-:Y:S05]  /*f520*/  BRA `(.L_x_16) ;  /* 0xffffff1c00a87947 */ /* 0x000fea000383ffff */
.L_x_22:
[----:B-1----:R-:W-:-:S04]  /*f530*/  IMAD.U32 R5, RZ, RZ, UR4 ;  /* 0x00000004ff057e24 */ /* 0x002fc8000f8e00ff */
[----:B------:R1:W3:Y:S03]  /*f540*/  SYNCS.PHASECHK.TRANS64.TRYWAIT P1, [R5+URZ], R4 ;  /* 0x00000004050075a7 */ /* 0x0002e6000802017f */
[----:B---3--:R-:W-:Y:S05]  /*f550*/  @!P1 NANOSLEEP.SYNCS 0x989680 ;  /* 0x009896800000995d */ /* 0x008fea0003900000 */
[----:B------:R-:W3:Y:S02]  /*f560*/  @!P1 SYNCS.PHASECHK.TRANS64 P1, [R5+URZ], R4 ;  /* 0x00000004050095a7 */ /* 0x000ee4000802007f */
[----:B---3--:R-:W-:Y:S05]  /*f570*/  @!P1 BRA `(.L_x_22) ;  /* 0xfffffffc00ec9947 */ /* 0x008fea000383ffff */
[----:B------:R-:W-:Y:S05]  /*f580*/  BRA `(.L_x_21) ;  /* 0xffffff2c00e07947 */ /* 0x000fea000383ffff */
.L_x_353:
[----:B------:R-:W-:Y:S01]  /*f590*/  BSSY B1, `(.L_x_373) ;  /* 0x0000006000017945 */ /* 0x000fe20003800000 */
[----:B------:R-:W-:-:S07]  /*f5a0*/  IMAD.MOV.U32 R15, RZ, RZ, -0x1 ;  /* 0xffffffffff0f7424 */ /* 0x000fce00078e00ff */
[----:B------:R-:W-:Y:S05]  /*f5b0*/  WARPSYNC.COLLECTIVE R15, `(.L_x_374) ;  /* 0x000000000f0c7348 */ /* 0x000fea0003c00000 */
[----:B------:R-:W-:Y:S02]  /*f5c0*/  ELECT P6, UR62, PT ;  /* 0x00000000003e782f */ /* 0x000fe400038c0000 */
[----:B------:R-:W-:Y:S01]  /*f5d0*/  MOV R14, UR62 ;  /* 0x0000003e000e7c02 */ /* 0x000fe20008000f00 */
[----:B------:R-:W-:Y:S10]  /*f5e0*/  ENDCOLLECTIVE ;  /* 0x000000000000791b */ /* 0x000ff40003800000 */
.L_x_374:
[----:B------:R-:W-:Y:S05]  /*f5f0*/  BSYNC B1 ;  /* 0x0000000000017941 */ /* 0x000fea0003800000 */
.L_x_373:
[----:B------:R-:W-:Y:S05]  /*f600*/  BRA `(.L_x_375) ;  /* 0xfffffff000287947 */ /* 0x000fea000383ffff */
.L_x_356:
[----:B-1----:R1:W2:Y:S02]  /*f610*/  SYNCS.PHASECHK.TRANS64.TRYWAIT P1, [R13+URZ+0x20], R4 ;  /* 0x000020040d0075a7 */ /* 0x0022a4000802017f */
[----:B--2---:R-:W-:Y:S05]  /*f620*/  @!P1 NANOSLEEP.SYNCS 0x989680 ;  /* 0x009896800000995d */ /* 0x004fea0003900000 */
[----:B------:R-:W2:Y:S02]  /*f630*/  @!P1 SYNCS.PHASECHK.TRANS64 P1, [R13+URZ+0x20], R4 ;  /* 0x000020040d0095a7 */ /* 0x000ea4000802007f */
[----:B--2---:R-:W-:Y:S05]  /*f640*/  @!P1 BRA `(.L_x_356) ;  /* 0xfffffffc00f09947 */ /* 0x004fea000383ffff */
[----:B------:R-:W-:Y:S05]  /*f650*/  BRA `(.L_x_376) ;  /* 0xfffffff0005c7947 */ /* 0x000fea000383ffff */
.L_x_365:
[----:B------:R-:W-:Y:S01]  /*f660*/  BSSY B0, `(.L_x_377) ;  /* 0x0000006000007945 */ /* 0x000fe20003800000 */
[----:B------:R-:W-:-:S07]  /*f670*/  IMAD.MOV.U32 R15, RZ, RZ, -0x1 ;  /* 0xffffffffff0f7424 */ /* 0x000fce00078e00ff */
[----:B------:R-:W-:Y:S05]  /*f680*/  WARPSYNC.COLLECTIVE R15, `(.L_x_378) ;  /* 0x000000000f0c7348 */ /* 0x000fea0003c00000 */
[----:B------:R-:W-:Y:S02]  /*f690*/  ELECT P6, UR62, PT ;  /* 0x00000000003e782f */ /* 0x000fe400038c0000 */
[----:B------:R-:W-:Y:S01]  /*f6a0*/  MOV R14, UR62 ;  /* 0x0000003e000e7c02 */ /* 0x000fe20008000f00 */
[----:B------:R-:W-:Y:S10]  /*f6b0*/  ENDCOLLECTIVE ;  /* 0x000000000000791b */ /* 0x000ff40003800000 */
.L_x_378:
[----:B------:R-:W-:Y:S05]  /*f6c0*/  BSYNC B0 ;  /* 0x0000000000007941 */ /* 0x000fea0003800000 */
.L_x_377:
[----:B------:R-:W-:Y:S05]  /*f6d0*/  BRA `(.L_x_379) ;  /* 0xfffffff800c87947 */ /* 0x000fea000383ffff */
.L_x_369:
[----:B0-----:R0:W1:Y:S02]  /*f6e0*/  SYNCS.PHASECHK.TRANS64.TRYWAIT P0, [R7+URZ], R2 ;  /* 0x00000002070075a7 */ /* 0x001064000800017f */
[----:B-1----:R-:W-:Y:S05]  /*f6f0*/  @!P0 NANOSLEEP.SYNCS 0x989680 ;  /* 0x009896800000895d */ /* 0x002fea0003900000 */
[----:B------:R-:W1:Y:S02]  /*f700*/  @!P0 SYNCS.PHASECHK.TRANS64 P0, [R7+URZ], R2 ;  /* 0x00000002070085a7 */ /* 0x000e64000800007f */
[----:B-1----:R-:W-:Y:S05]  /*f710*/  @!P0 BRA `(.L_x_369) ;  /* 0xfffffffc00f08947 */ /* 0x002fea000383ffff */
[----:B------:R-:W-:Y:S05]  /*f720*/  BRA `(.L_x_380) ;  /* 0xfffffffc000c7947 */ /* 0x000fea000383ffff */
.L_x_370:
[----:B0-----:R0:W1:Y:S02]  /*f730*/  SYNCS.PHASECHK.TRANS64.TRYWAIT P0, [R9+URZ], R4 ;  /* 0x00000004090075a7 */ /* 0x001064000800017f */
[----:B-1----:R-:W-:Y:S05]  /*f740*/  @!P0 NANOSLEEP.SYNCS 0x989680 ;  /* 0x009896800000895d */ /* 0x002fea0003900000 */
[----:B------:R-:W1:Y:S02]  /*f750*/  @!P0 SYNCS.PHASECHK.TRANS64 P0, [R9+URZ], R4 ;  /* 0x00000004090085a7 */ /* 0x000e64000800007f */
[----:B-1----:R-:W-:Y:S05]  /*f760*/  @!P0 BRA `(.L_x_370) ;  /* 0xfffffffc00f08947 */ /* 0x002fea000383ffff */
[----:B------:R-:W-:Y:S05]  /*f770*/  BRA `(.L_x_381) ;  /* 0xfffffffc001c7947 */ /* 0x000fea000383ffff */
.L_x_371:
[----:B-1----:R1:W2:Y:S02]  /*f780*/  SYNCS.PHASECHK.TRANS64.TRYWAIT P0, [R6+URZ], R5 ;  /* 0x00000005060075a7 */ /* 0x0022a4000800017f */
[----:B--2---:R-:W-:Y:S05]  /*f790*/  @!P0 NANOSLEEP.SYNCS 0x989680 ;  /* 0x009896800000895d */ /* 0x004fea0003900000 */
[----:B------:R-:W2:Y:S02]  /*f7a0*/  @!P0 SYNCS.PHASECHK.TRANS64 P0, [R6+URZ], R5 ;  /* 0x00000005060085a7 */ /* 0x000ea4000800007f */
[----:B--2---:R-:W-:Y:S05]  /*f7b0*/  @!P0 BRA `(.L_x_371) ;  /* 0xfffffffc00f08947 */ /* 0x004fea000383ffff */
[----:B------:R-:W-:Y:S05]  /*f7c0*/  BRA `(.L_x_382) ;  /* 0xfffffffc00247947 */ /* 0x000fea000383ffff */
.L_x_383:
[----:B------:R-:W-:-:S00]  /*f7d0*/  BRA `(.L_x_383) ;  /* 0xfffffffc00fc7947 */ /* 0x000fc0000383ffff */
[----:B------:R-:W-:-:S00]  /*f7e0*/  NOP ;  /* 0x0000000000007918 */ /* 0x000fc00000000000 */
        /* <DEDUP_REMOVED lines=9> */
.L_x_384:


//--------------------- .nv.global.init           --------------------------
	.section	.nv.global.init,"aw",@progbits
.nv.global.init:
	.type		$str$22,@object
	.size		$str$22,($str$23 - $str$22)
$str$22:
        /*0000*/ 	.byte	0x6b, 0x5f, 0x74, 0x69, 0x6c, 0x65, 0x5f, 0x63, 0x6f, 0x75, 0x6e, 0x74, 0x20, 0x3e, 0x3d, 0x20
        /*0010*/ 	.byte	0x31, 0x00
	.type		$str$23,@object
	.size		$str$23,(__unnamed_1 - $str$23)
$str$23:
        /*0012*/ 	.byte	0x2f, 0x74, 0x6d, 0x70, 0x2f, 0x63, 0x75, 0x74, 0x6c, 0x61, 0x73, 0x73, 0x5f, 0x73, 0x77, 0x65
        /*0022*/ 	.byte	0x65, 0x70, 0x5f, 0x73, 0x72, 0x63, 0x2f, 0x69, 0x6e, 0x63, 0x6c, 0x75, 0x64, 0x65, 0x2f, 0x63
        /*0032*/ 	.byte	0x75, 0x74, 0x6c, 0x61, 0x73, 0x73, 0x2f, 0x67, 0x65, 0x6d, 0x6d, 0x2f, 0x63, 0x6f, 0x6c, 0x6c
        /*0042*/ 	.byte	0x65, 0x63, 0x74, 0x69, 0x76, 0x65, 0x2f, 0x73, 0x6d, 0x39, 0x30, 0x5f, 0x6d, 0x6d, 0x61, 0x5f
        /*0052*/ 	.byte	0x74, 0x6d, 0x61, 0x5f, 0x67, 0x6d, 0x6d, 0x61, 0x5f, 0x73, 0x73, 0x5f, 0x77, 0x61, 0x72, 0x70
        /*0062*/ 	.byte	0x73, 0x70, 0x65, 0x63, 0x69, 0x61, 0x6c, 0x69, 0x7a, 0x65, 0x64, 0x2e, 0x68, 0x70, 0x70, 0x00
	.type		__unnamed_1,@object
	.size		__unnamed_1,(.L_0 - __unnamed_1)
__unnamed_1:
        /*0072*/ 	.byte	0x76, 0x6f, 0x69, 0x64, 0x20, 0x63, 0x75, 0x74, 0x6c, 0x61, 0x73, 0x73, 0x3a, 0x3a, 0x67, 0x65
        /* <DEDUP_REMOVED lines=179> */
        /*0bb2*/ 	.byte	0x3a, 0x3a, 0x69, 0x64, 0x65, 0x6e, 0x74, 0x69, 0x74, 0x79, 0x5d, 0x00
.L_0:


//--------------------- .nv.shared._ZN7cutlass13device_kernelINS_4gemm6kernel13GemmUniversalIN4cute5tupleIJiiiiEEENS1_10collective13CollectiveMmaINS1_34MainloopSm90TmaGmmaWarpSpecializedILi4ENS5_IJNS4_1CILi1EEESB_SB_EEENS1_35KernelTmaWarpSpecializedCooperativeEEENS5_IJNSA_ILi256EEENSA_ILi160EEENSA_ILi64EEEEEENS_6half_tENS5_IJlSB_lEEESJ_SK_NS4_8TiledMMAINS4_8MMA_AtomIJNS4_4SM904GMMA25MMA_64x32x16_F32F16F16_SSILNSO_5MajorE0ELSQ_0ELNSO_7ScaleInE1ELSR_1EEEEEENS4_6LayoutINS5_IJNSA_ILi2EEESB_SB_EEENS5_IJSB_NSA_ILi0EEESX_EEEEENS5_IJNS4_10UnderscoreES10_S10_EEEEENS4_13SM90_TMA_LOADENS4_14ComposedLayoutINS4_7SwizzleILi3ELi4ELi3EEENS4_18smem_ptr_flag_bitsILi16EEENSU_INS5_IJNSA_ILi8EEESH_EEENS5_IJSH_SB_EEEEEEEvNS4_8identityES13_S1D_vS1E_EENS_8epilogue10collective6detail29Sm90TmaWarpSpecializedAdapterINS1H_15DefaultEpilogueISJ_SK_SK_NS1G_6thread17LinearCombinationISJ_Li1EffLNS1L_9ScaleType4KindE0ELNS_15FloatRoundStyleE2ESJ_EENS1_15EpilogueDefaultEEEEEvvEEEEvNT_6ParamsE --------------------------
	.section	.nv.shared._ZN7cutlass13device_kernelINS_4gemm6kernel13GemmUniversalIN4cute5tupleIJiiiiEEENS1_10collective13CollectiveMmaINS1_34MainloopSm90TmaGmmaWarpSpecializedILi4ENS5_IJNS4_1CILi1EEESB_SB_EEENS1_35KernelTmaWarpSpecializedCooperativeEEENS5_IJNSA_ILi256EEENSA_ILi160EEENSA_ILi64EEEEEENS_6half_tENS5_IJlSB_lEEESJ_SK_NS4_8TiledMMAINS4_8MMA_AtomIJNS4_4SM904GMMA25MMA_64x32x16_F32F16F16_SSILNSO_5MajorE0ELSQ_0ELNSO_7ScaleInE1ELSR_1EEEEEENS4_6LayoutINS5_IJNSA_ILi2EEESB_SB_EEENS5_IJSB_NSA_ILi0EEESX_EEEEENS5_IJNS4_10UnderscoreES10_S10_EEEEENS4_13SM90_TMA_LOADENS4_14ComposedLayoutINS4_7SwizzleILi3ELi4ELi3EEENS4_18smem_ptr_flag_bitsILi16EEENSU_INS5_IJNSA_ILi8EEESH_EEENS5_IJSH_SB_EEEEEEEvNS4_8identityES13_S1D_vS1E_EENS_8epilogue10collective6detail29Sm90TmaWarpSpecializedAdapterINS1H_15DefaultEpilogueISJ_SK_SK_NS1G_6thread17LinearCombinationISJ_Li1EffLNS1L_9ScaleType4KindE0ELNS_15FloatRoundStyleE2ESJ_EENS1_15EpilogueDefaultEEEEEvvEEEEvNT_6ParamsE,"aw",@nobits
	.sectionflags	@""
	.align	16
	.zero		1024


//--------------------- .nv.shared.reserved.0     --------------------------
	.section	.nv.shared.reserved.0,"aw",@nobits
	.weak		__nv_reservedSMEM_offset_0_alias
	.size		__nv_reservedSMEM_offset_0_alias, 0, 0
	.other		__nv_reservedSMEM_offset_0_alias,@"STO_CUDA_RESERVED_SHARED STV_DEFAULT"
__nv_reservedSMEM_offset_0_alias:
	.zero		0


//--------------------- .nv.global                --------------------------
	.section	.nv.global,"aw",@nobits
.nv.global:
	.type		_ZN40_INTERNAL_f83d002c_4_k_cu_cd85a55b_147774cute1_E,@object
	.size		_ZN40_INTERNAL_f83d002c_4_k_cu_cd85a55b_147774cute1_E,(_ZN40_INTERNAL_f83d002c_4_k_cu_cd85a55b_147774cuda3std3__45__cpo6cbeginE - _ZN40_INTERNAL_f83d002c_4_k_cu_cd85a55b_147774cute1_E)
_ZN40_INTERNAL_f83d002c_4_k_cu_cd85a55b_147774cute1_E:
	.zero		1
	.type		_ZN40_INTERNAL_f83d002c_4_k_cu_cd85a55b_147774cuda3std3__45__cpo6cbeginE,@object
	.size		_ZN40_INTERNAL_f83d002c_4_k_cu_cd85a55b_147774cuda3std3__45__cpo6cbeginE,(_ZN40_INTERNAL_f83d002c_4_k_cu_cd85a55b_147774cuda3std3__48in_placeE - _ZN40_INTERNAL_f83d002c_4_k_cu_cd85a55b_147774cuda3std3__45__cpo6cbeginE)
_ZN40_INTERNAL_f83d002c_4_k_cu_cd85a55b_147774cuda3std3__45__cpo6cbeginE:
	.zero		1
	.type		_ZN40_INTERNAL_f83d002c_4_k_cu_cd85a55b_147774cuda3std3__48in_placeE,@object
	.size		_ZN40_INTERNAL_f83d002c_4_k_cu_cd85a55b_147774cuda3std3__48in_placeE,(_ZN40_INTERNAL_f83d002c_4_k_cu_cd85a55b_147774cuda3std6ranges3__45__cpo9iter_moveE - _ZN40_INTERNAL_f83d002c_4_k_cu_cd85a55b_147774cuda3std3__48in_placeE)
_ZN40_INTERNAL_f83d002c_4_k_cu_cd85a55b_147774cuda3std3__48in_placeE:
	.zero		1
	.type		_ZN40_INTERNAL_f83d002c_4_k_cu_cd85a55b_147774cuda3std6ranges3__45__cpo9iter_moveE,@object
	.size		_ZN40_INTERNAL_f83d002c_4_k_cu_cd85a55b_147774cuda3std6ranges3__45__cpo9iter_moveE,(_ZN40_INTERNAL_f83d002c_4_k_cu_cd85a55b_147774cuda3std3__45__cpo5beginE - _ZN40_INTERNAL_f83d002c_4_k_cu_cd85a55b_147774cuda3std6ranges3__45__cpo9iter_moveE)
_ZN40_INTERNAL_f83d002c_4_k_cu_cd85a55b_147774cuda3std6ranges3__45__cpo9iter_moveE:
	.zero		1
	.type		_ZN40_INTERNAL_f83d002c_4_k_cu_cd85a55b_147774cuda3std3__45__cpo5beginE,@object
	.size		_ZN40_INTERNAL_f83d002c_4_k_cu_cd85a55b_147774cuda3std3__45__cpo5beginE,(_ZN40_INTERNAL_f83d002c_4_k_cu_cd85a55b_147774cuda3std3__442_GLOBAL__N__f83d002c_4_k_cu_cd85a55b_147776ignoreE - _ZN40_INTERNAL_f83d002c_4_k_cu_cd85a55b_147774cuda3std3__45__cpo5beginE)
_ZN40_INTERNAL_f83d002c_4_k_cu_cd85a55b_147774cuda3std3__45__cpo5beginE:
	.zero		1
	.type		_ZN40_INTERNAL_f83d002c_4_k_cu_cd85a55b_147774cuda3std3__442_GLOBAL__N__f83d002c_4_k_cu_cd85a55b_147776ignoreE,@object
	.size		_ZN40_INTERNAL_f83d002c_4_k_cu_cd85a55b_147774cuda3std3__442_GLOBAL__N__f83d002c_4_k_cu_cd85a55b_147776ignoreE,(_ZN40_INTERNAL_f83d002c_4_k_cu_cd85a55b_147774cute7productE - _ZN40_INTERNAL_f83d002c_4_k_cu_cd85a55b_147774cuda3std3__442_GLOBAL__N__f83d002c_4_k_cu_cd85a55b_147776ignoreE)
_ZN40_INTERNAL_f83d002c_4_k_cu_cd85a55b_147774cuda3std3__442_GLOBAL__N__f83d002c_4_k_cu_cd85a55b_147776ignoreE:
	.zero		1
	.type		_ZN40_INTERNAL_f83d002c_4_k_cu_cd85a55b_147774cute7productE,@object
	.size		_ZN40_INTERNAL_f83d002c_4_k_cu_cd85a55b_147774cute7productE,(_ZN40_INTERNAL_f83d002c_4_k_cu_cd85a55b_147774cuda3std3__45__cpo3endE - _ZN40_INTERNAL_f83d002c_4_k_cu_cd85a55b_147774cute7productE)
_ZN40_INTERNAL_f83d002c_4_k_cu_cd85a55b_147774cute7productE:
	.zero		1
	.type		_ZN40_INTERNAL_f83d002c_4_k_cu_cd85a55b_147774cuda3std3__45__cpo3endE,@object
	.size		_ZN40_INTERNAL_f83d002c_4_k_cu_cd85a55b_147774cuda3std3__45__cpo3endE,(_ZN40_INTERNAL_f83d002c_4_k_cu_cd85a55b_147774cuda3std3__419piecewise_constructE - _ZN40_INTERNAL_f83d002c_4_k_cu_cd85a55b_147774cuda3std3__45__cpo3endE)
_ZN40_INTERNAL_f83d002c_4_k_cu_cd85a55b_147774cuda3std3__45__cpo3endE:
	.zero		1
	.type		_ZN40_INTERNAL_f83d002c_4_k_cu_cd85a55b_147774cuda3std3__419piecewise_constructE,@object
	.size		_ZN40_INTERNAL_f83d002c_4_k_cu_cd85a55b_147774cuda3std3__419piecewise_constructE,(_ZN40_INTERNAL_f83d002c_4_k_cu_cd85a55b_147774cuda3std3__45__cpo4cendE - _ZN40_INTERNAL_f83d002c_4_k_cu_cd85a55b_147774cuda3std3__419piecewise_constructE)
_ZN40_INTERNAL_f83d002c_4_k_cu_cd85a55b_147774cuda3std3__419piecewise_constructE:
	.zero		1
	.type		_ZN40_INTERNAL_f83d002c_4_k_cu_cd85a55b_147774cuda3std3__45__cpo4cendE,@object
	.size		_ZN40_INTERNAL_f83d002c_4_k_cu_cd85a55b_147774cuda3std3__45__cpo4cendE,(_ZN40_INTERNAL_f83d002c_4_k_cu_cd85a55b_147774cuda3std6ranges3__45__cpo4swapE - _ZN40_INTERNAL_f83d002c_4_k_cu_cd85a55b_147774cuda3std3__45__cpo4cendE)
_ZN40_INTERNAL_f83d002c_4_k_cu_cd85a55b_147774cuda3std3__45__cpo4cendE:
	.zero		1
	.type		_ZN40_INTERNAL_f83d002c_4_k_cu_cd85a55b_147774cuda3std6ranges3__45__cpo4swapE,@object
	.size		_ZN40_INTERNAL_f83d002c_4_k_cu_cd85a55b_147774cuda3std6ranges3__45__cpo4swapE,(.L_8 - _ZN40_INTERNAL_f83d002c_4_k_cu_cd85a55b_147774cuda3std6ranges3__45__cpo4swapE)
_ZN40_INTERNAL_f83d002c_4_k_cu_cd85a55b_147774cuda3std6ranges3__45__cpo4swapE:
	.zero		1
.L_8:


//--------------------- .nv.constant0._ZN7cutlass13device_kernelINS_4gemm6kernel13GemmUniversalIN4cute5tupleIJiiiiEEENS1_10collective13CollectiveMmaINS1_34MainloopSm90TmaGmmaWarpSpecializedILi4ENS5_IJNS4_1CILi1EEESB_SB_EEENS1_35KernelTmaWarpSpecializedCooperativeEEENS5_IJNSA_ILi256EEENSA_ILi160EEENSA_ILi64EEEEEENS_6half_tENS5_IJlSB_lEEESJ_SK_NS4_8TiledMMAINS4_8MMA_AtomIJNS4_4SM904GMMA25MMA_64x32x16_F32F16F16_SSILNSO_5MajorE0ELSQ_0ELNSO_7ScaleInE1ELSR_1EEEEEENS4_6LayoutINS5_IJNSA_ILi2EEESB_SB_EEENS5_IJSB_NSA_ILi0EEESX_EEEEENS5_IJNS4_10UnderscoreES10_S10_EEEEENS4_13SM90_TMA_LOADENS4_14ComposedLayoutINS4_7SwizzleILi3ELi4ELi3EEENS4_18smem_ptr_flag_bitsILi16EEENSU_INS5_IJNSA_ILi8EEESH_EEENS5_IJSH_SB_EEEEEEEvNS4_8identityES13_S1D_vS1E_EENS_8epilogue10collective6detail29Sm90TmaWarpSpecializedAdapterINS1H_15DefaultEpilogueISJ_SK_SK_NS1G_6thread17LinearCombinationISJ_Li1EffLNS1L_9ScaleType4KindE0ELNS_15FloatRoundStyleE2ESJ_EENS1_15EpilogueDefaultEEEEEvvEEEEvNT_6ParamsE --------------------------
	.section	.nv.constant0._ZN7cutlass13device_kernelINS_4gemm6kernel13GemmUniversalIN4cute5tupleIJiiiiEEENS1_10collective13CollectiveMmaINS1_34MainloopSm90TmaGmmaWarpSpecializedILi4ENS5_IJNS4_1CILi1EEESB_SB_EEENS1_35KernelTmaWarpSpecializedCooperativeEEENS5_IJNSA_ILi256EEENSA_ILi160EEENSA_ILi64EEEEEENS_6half_tENS5_IJlSB_lEEESJ_SK_NS4_8TiledMMAINS4_8MMA_AtomIJNS4_4SM904GMMA25MMA_64x32x16_F32F16F16_SSILNSO_5MajorE0ELSQ_0ELNSO_7ScaleInE1ELSR_1EEEEEENS4_6LayoutINS5_IJNSA_ILi2EEESB_SB_EEENS5_IJSB_NSA_ILi0EEESX_EEEEENS5_IJNS4_10UnderscoreES10_S10_EEEEENS4_13SM90_TMA_LOADENS4_14ComposedLayoutINS4_7SwizzleILi3ELi4ELi3EEENS4_18smem_ptr_flag_bitsILi16EEENSU_INS5_IJNSA_ILi8EEESH_EEENS5_IJSH_SB_EEEEEEEvNS4_8identityES13_S1D_vS1E_EENS_8epilogue10collective6detail29Sm90TmaWarpSpecializedAdapterINS1H_15DefaultEpilogueISJ_SK_SK_NS1G_6thread17LinearCombinationISJ_Li1EffLNS1L_9ScaleType4KindE0ELNS_15FloatRoundStyleE2ESJ_EENS1_15EpilogueDefaultEEEEEvvEEEEvNT_6ParamsE,"a",@progbits
	.sectionflags	@""
	.align	4
.nv.constant0._ZN7cutlass13device_kernelINS_4gemm6kernel13GemmUniversalIN4cute5tupleIJiiiiEEENS1_10collective13CollectiveMmaINS1_34MainloopSm90TmaGmmaWarpSpecializedILi4ENS5_IJNS4_1CILi1EEESB_SB_EEENS1_35KernelTmaWarpSpecializedCooperativeEEENS5_IJNSA_ILi256EEENSA_ILi160EEENSA_ILi64EEEEEENS_6half_tENS5_IJlSB_lEEESJ_SK_NS4_8TiledMMAINS4_8MMA_AtomIJNS4_4SM904GMMA25MMA_64x32x16_F32F16F16_SSILNSO_5MajorE0ELSQ_0ELNSO_7ScaleInE1ELSR_1EEEEEENS4_6LayoutINS5_IJNSA_ILi2EEESB_SB_EEENS5_IJSB_NSA_ILi0EEESX_EEEEENS5_IJNS4_10UnderscoreES10_S10_EEEEENS4_13SM90_TMA_LOADENS4_14ComposedLayoutINS4_7SwizzleILi3ELi4ELi3EEENS4_18smem_ptr_flag_bitsILi16EEENSU_INS5_IJNSA_ILi8EEESH_EEENS5_IJSH_SB_EEEEEEEvNS4_8identityES13_S1D_vS1E_EENS_8epilogue10collective6detail29Sm90TmaWarpSpecializedAdapterINS1H_15DefaultEpilogueISJ_SK_SK_NS1G_6thread17LinearCombinationISJ_Li1EffLNS1L_9ScaleType4KindE0ELNS_15FloatRoundStyleE2ESJ_EENS1_15EpilogueDefaultEEEEEvvEEEEvNT_6ParamsE:
	.zero		1664


//--------------------- SYMBOLS --------------------------

	.type		.nv.reservedSmem.offset0,@object
	.size		.nv.reservedSmem.offset0,0x4
	.type		__assertfail,@function
